//
// Generated by NVIDIA NVVM Compiler
//
// Compiler Build ID: CL-36424714
// Cuda compilation tools, release 13.0, V13.0.88
// Based on NVVM 20.0.0
//

.version 9.0
.target sm_100
.address_size 64

	// .globl	_ZN5mopmc9functions4cuda9aggregateEPKdS3_Pdii

.visible .entry _ZN5mopmc9functions4cuda9aggregateEPKdS3_Pdii(
	.param .u64 .ptr .align 1 _ZN5mopmc9functions4cuda9aggregateEPKdS3_Pdii_param_0,
	.param .u64 .ptr .align 1 _ZN5mopmc9functions4cuda9aggregateEPKdS3_Pdii_param_1,
	.param .u64 .ptr .align 1 _ZN5mopmc9functions4cuda9aggregateEPKdS3_Pdii_param_2,
	.param .u32 _ZN5mopmc9functions4cuda9aggregateEPKdS3_Pdii_param_3,
	.param .u32 _ZN5mopmc9functions4cuda9aggregateEPKdS3_Pdii_param_4
)
{
	.reg .pred 	%p<11>;
	.reg .b32 	%r<67>;
	.reg .b64 	%rd<50>;
	.reg .b64 	%fd<56>;

	ld.param.u64 	%rd8, [_ZN5mopmc9functions4cuda9aggregateEPKdS3_Pdii_param_0];
	ld.param.u64 	%rd9, [_ZN5mopmc9functions4cuda9aggregateEPKdS3_Pdii_param_1];
	ld.param.u64 	%rd7, [_ZN5mopmc9functions4cuda9aggregateEPKdS3_Pdii_param_2];
	ld.param.u32 	%r39, [_ZN5mopmc9functions4cuda9aggregateEPKdS3_Pdii_param_3];
	ld.param.u32 	%r40, [_ZN5mopmc9functions4cuda9aggregateEPKdS3_Pdii_param_4];
	cvta.to.global.u64 	%rd1, %rd9;
	cvta.to.global.u64 	%rd2, %rd8;
	mov.u32 	%r1, %tid.x;
	mov.u32 	%r41, %ctaid.x;
	mov.u32 	%r42, %ntid.x;
	mul.lo.s32 	%r2, %r41, %r42;
	add.s32 	%r3, %r2, %r1;
	setp.ge.u32 	%p1, %r3, %r39;
	@%p1 bra 	$L__BB0_13;
	cvta.to.global.u64 	%rd10, %rd7;
	mul.wide.u32 	%rd11, %r3, 8;
	add.s64 	%rd3, %rd10, %rd11;
	mov.b64 	%rd12, 0;
	st.global.u64 	[%rd3], %rd12;
	setp.lt.s32 	%p2, %r40, 1;
	@%p2 bra 	$L__BB0_13;
	and.b32  	%r4, %r40, 7;
	setp.lt.u32 	%p3, %r40, 8;
	mov.b32 	%r65, 0;
	mov.f64 	%fd53, 0d0000000000000000;
	@%p3 bra 	$L__BB0_5;
	and.b32  	%r65, %r40, 2147483640;
	neg.s32 	%r63, %r65;
	add.s32 	%r44, %r1, %r39;
	add.s32 	%r62, %r44, %r2;
	shl.b32 	%r8, %r39, 3;
	shl.b32 	%r45, %r39, 1;
	add.s32 	%r61, %r3, %r45;
	mad.lo.s32 	%r60, %r39, 3, %r3;
	shl.b32 	%r46, %r39, 2;
	add.s32 	%r59, %r3, %r46;
	mad.lo.s32 	%r58, %r39, 5, %r3;
	mad.lo.s32 	%r57, %r39, 6, %r3;
	mad.lo.s32 	%r56, %r39, 7, %r3;
	add.s64 	%rd49, %rd2, 32;
	mov.f64 	%fd53, 0d0000000000000000;
	mov.u32 	%r55, %r3;
$L__BB0_4:
	.pragma "nounroll";
	ld.global.f64 	%fd10, [%rd49+-32];
	mul.wide.u32 	%rd13, %r55, 8;
	add.s64 	%rd14, %rd1, %rd13;
	ld.global.f64 	%fd11, [%rd14];
	fma.rn.f64 	%fd12, %fd10, %fd11, %fd53;
	st.global.f64 	[%rd3], %fd12;
	ld.global.f64 	%fd13, [%rd49+-24];
	mul.wide.u32 	%rd15, %r62, 8;
	add.s64 	%rd16, %rd1, %rd15;
	ld.global.f64 	%fd14, [%rd16];
	fma.rn.f64 	%fd15, %fd13, %fd14, %fd12;
	st.global.f64 	[%rd3], %fd15;
	ld.global.f64 	%fd16, [%rd49+-16];
	mul.wide.u32 	%rd17, %r61, 8;
	add.s64 	%rd18, %rd1, %rd17;
	ld.global.f64 	%fd17, [%rd18];
	fma.rn.f64 	%fd18, %fd16, %fd17, %fd15;
	st.global.f64 	[%rd3], %fd18;
	ld.global.f64 	%fd19, [%rd49+-8];
	mul.wide.u32 	%rd19, %r60, 8;
	add.s64 	%rd20, %rd1, %rd19;
	ld.global.f64 	%fd20, [%rd20];
	fma.rn.f64 	%fd21, %fd19, %fd20, %fd18;
	st.global.f64 	[%rd3], %fd21;
	ld.global.f64 	%fd22, [%rd49];
	mul.wide.u32 	%rd21, %r59, 8;
	add.s64 	%rd22, %rd1, %rd21;
	ld.global.f64 	%fd23, [%rd22];
	fma.rn.f64 	%fd24, %fd22, %fd23, %fd21;
	st.global.f64 	[%rd3], %fd24;
	ld.global.f64 	%fd25, [%rd49+8];
	mul.wide.u32 	%rd23, %r58, 8;
	add.s64 	%rd24, %rd1, %rd23;
	ld.global.f64 	%fd26, [%rd24];
	fma.rn.f64 	%fd27, %fd25, %fd26, %fd24;
	st.global.f64 	[%rd3], %fd27;
	ld.global.f64 	%fd28, [%rd49+16];
	mul.wide.u32 	%rd25, %r57, 8;
	add.s64 	%rd26, %rd1, %rd25;
	ld.global.f64 	%fd29, [%rd26];
	fma.rn.f64 	%fd30, %fd28, %fd29, %fd27;
	st.global.f64 	[%rd3], %fd30;
	ld.global.f64 	%fd31, [%rd49+24];
	mul.wide.u32 	%rd27, %r56, 8;
	add.s64 	%rd28, %rd1, %rd27;
	ld.global.f64 	%fd32, [%rd28];
	fma.rn.f64 	%fd53, %fd31, %fd32, %fd30;
	st.global.f64 	[%rd3], %fd53;
	add.s32 	%r63, %r63, 8;
	add.s32 	%r62, %r62, %r8;
	add.s32 	%r61, %r61, %r8;
	add.s32 	%r60, %r60, %r8;
	add.s32 	%r59, %r59, %r8;
	add.s32 	%r58, %r58, %r8;
	add.s32 	%r57, %r57, %r8;
	add.s32 	%r56, %r56, %r8;
	add.s32 	%r55, %r55, %r8;
	add.s64 	%rd49, %rd49, 64;
	setp.ne.s32 	%p4, %r63, 0;
	@%p4 bra 	$L__BB0_4;
$L__BB0_5:
	setp.eq.s32 	%p5, %r4, 0;
	@%p5 bra 	$L__BB0_13;
	and.b32  	%r34, %r40, 3;
	setp.lt.u32 	%p6, %r4, 4;
	@%p6 bra 	$L__BB0_8;
	mul.wide.u32 	%rd29, %r65, 8;
	add.s64 	%rd30, %rd2, %rd29;
	ld.global.f64 	%fd33, [%rd30];
	mad.lo.s32 	%r47, %r65, %r39, %r3;
	mul.wide.u32 	%rd31, %r47, 8;
	add.s64 	%rd32, %rd1, %rd31;
	ld.global.f64 	%fd34, [%rd32];
	fma.rn.f64 	%fd35, %fd33, %fd34, %fd53;
	st.global.f64 	[%rd3], %fd35;
	ld.global.f64 	%fd36, [%rd30+8];
	add.s32 	%r48, %r47, %r39;
	mul.wide.u32 	%rd33, %r48, 8;
	add.s64 	%rd34, %rd1, %rd33;
	ld.global.f64 	%fd37, [%rd34];
	fma.rn.f64 	%fd38, %fd36, %fd37, %fd35;
	st.global.f64 	[%rd3], %fd38;
	ld.global.f64 	%fd39, [%rd30+16];
	add.s32 	%r49, %r48, %r39;
	mul.wide.u32 	%rd35, %r49, 8;
	add.s64 	%rd36, %rd1, %rd35;
	ld.global.f64 	%fd40, [%rd36];
	fma.rn.f64 	%fd41, %fd39, %fd40, %fd38;
	st.global.f64 	[%rd3], %fd41;
	ld.global.f64 	%fd42, [%rd30+24];
	add.s32 	%r50, %r49, %r39;
	mul.wide.u32 	%rd37, %r50, 8;
	add.s64 	%rd38, %rd1, %rd37;
	ld.global.f64 	%fd43, [%rd38];
	fma.rn.f64 	%fd53, %fd42, %fd43, %fd41;
	st.global.f64 	[%rd3], %fd53;
	add.s32 	%r65, %r65, 4;
$L__BB0_8:
	setp.eq.s32 	%p7, %r34, 0;
	@%p7 bra 	$L__BB0_13;
	setp.eq.s32 	%p8, %r34, 1;
	@%p8 bra 	$L__BB0_11;
	mul.wide.u32 	%rd39, %r65, 8;
	add.s64 	%rd40, %rd2, %rd39;
	ld.global.f64 	%fd44, [%rd40];
	mad.lo.s32 	%r51, %r65, %r39, %r3;
	mul.wide.u32 	%rd41, %r51, 8;
	add.s64 	%rd42, %rd1, %rd41;
	ld.global.f64 	%fd45, [%rd42];
	fma.rn.f64 	%fd46, %fd44, %fd45, %fd53;
	st.global.f64 	[%rd3], %fd46;
	ld.global.f64 	%fd47, [%rd40+8];
	add.s32 	%r52, %r51, %r39;
	mul.wide.u32 	%rd43, %r52, 8;
	add.s64 	%rd44, %rd1, %rd43;
	ld.global.f64 	%fd48, [%rd44];
	fma.rn.f64 	%fd53, %fd47, %fd48, %fd46;
	st.global.f64 	[%rd3], %fd53;
	add.s32 	%r65, %r65, 2;
$L__BB0_11:
	and.b32  	%r53, %r40, 1;
	setp.eq.b32 	%p9, %r53, 1;
	not.pred 	%p10, %p9;
	@%p10 bra 	$L__BB0_13;
	mul.wide.u32 	%rd45, %r65, 8;
	add.s64 	%rd46, %rd2, %rd45;
	ld.global.f64 	%fd49, [%rd46];
	mad.lo.s32 	%r54, %r65, %r39, %r3;
	mul.wide.u32 	%rd47, %r54, 8;
	add.s64 	%rd48, %rd1, %rd47;
	ld.global.f64 	%fd50, [%rd48];
	fma.rn.f64 	%fd51, %fd49, %fd50, %fd53;
	st.global.f64 	[%rd3], %fd51;
$L__BB0_13:
	ret;

}
	// .globl	_ZN5mopmc9functions4cuda9maxValue1EPKdPdPKiPiii
.visible .entry _ZN5mopmc9functions4cuda9maxValue1EPKdPdPKiPiii(
	.param .u64 .ptr .align 1 _ZN5mopmc9functions4cuda9maxValue1EPKdPdPKiPiii_param_0,
	.param .u64 .ptr .align 1 _ZN5mopmc9functions4cuda9maxValue1EPKdPdPKiPiii_param_1,
	.param .u64 .ptr .align 1 _ZN5mopmc9functions4cuda9maxValue1EPKdPdPKiPiii_param_2,
	.param .u64 .ptr .align 1 _ZN5mopmc9functions4cuda9maxValue1EPKdPdPKiPiii_param_3,
	.param .u32 _ZN5mopmc9functions4cuda9maxValue1EPKdPdPKiPiii_param_4,
	.param .u32 _ZN5mopmc9functions4cuda9maxValue1EPKdPdPKiPiii_param_5
)
{
	.reg .pred 	%p<40>;
	.reg .b32 	%r<120>;
	.reg .b64 	%rd<24>;
	.reg .b64 	%fd<81>;

	ld.param.u64 	%rd6, [_ZN5mopmc9functions4cuda9maxValue1EPKdPdPKiPiii_param_0];
	ld.param.u64 	%rd3, [_ZN5mopmc9functions4cuda9maxValue1EPKdPdPKiPiii_param_1];
	ld.param.u64 	%rd4, [_ZN5mopmc9functions4cuda9maxValue1EPKdPdPKiPiii_param_2];
	ld.param.u64 	%rd5, [_ZN5mopmc9functions4cuda9maxValue1EPKdPdPKiPiii_param_3];
	ld.param.u32 	%r40, [_ZN5mopmc9functions4cuda9maxValue1EPKdPdPKiPiii_param_4];
	cvta.to.global.u64 	%rd1, %rd6;
	mov.u32 	%r41, %tid.x;
	mov.u32 	%r42, %ctaid.x;
	mov.u32 	%r43, %ntid.x;
	mad.lo.s32 	%r1, %r42, %r43, %r41;
	setp.ge.u32 	%p1, %r1, %r40;
	@%p1 bra 	$L__BB1_15;
	cvta.to.global.u64 	%rd7, %rd5;
	cvta.to.global.u64 	%rd8, %rd4;
	mul.wide.u32 	%rd9, %r1, 4;
	add.s64 	%rd10, %rd8, %rd9;
	ld.global.u32 	%r2, [%rd10];
	ld.global.u32 	%r3, [%rd10+4];
	add.s64 	%rd2, %rd7, %rd9;
	ld.global.u32 	%r119, [%rd2];
	add.s32 	%r44, %r119, %r2;
	mul.wide.s32 	%rd11, %r44, 8;
	add.s64 	%rd12, %rd1, %rd11;
	ld.global.f64 	%fd80, [%rd12];
	sub.s32 	%r5, %r3, %r2;
	setp.lt.s32 	%p2, %r5, 1;
	@%p2 bra 	$L__BB1_14;
	and.b32  	%r6, %r5, 15;
	sub.s32 	%r47, %r2, %r3;
	setp.gt.u32 	%p3, %r47, -16;
	mov.b32 	%r110, 0;
	@%p3 bra 	$L__BB1_5;
	and.b32  	%r110, %r5, 2147483632;
	mov.b32 	%r104, 0;
	mov.u32 	%r103, %r2;
$L__BB1_4:
	.pragma "nounroll";
	mul.wide.s32 	%rd13, %r103, 8;
	add.s64 	%rd14, %rd1, %rd13;
	ld.global.f64 	%fd16, [%rd14];
	setp.gt.f64 	%p4, %fd16, %fd80;
	selp.b32 	%r49, %r104, %r119, %p4;
	selp.f64 	%fd17, %fd16, %fd80, %p4;
	ld.global.f64 	%fd18, [%rd14+8];
	setp.gt.f64 	%p5, %fd18, %fd17;
	add.s32 	%r50, %r104, 1;
	selp.b32 	%r51, %r50, %r49, %p5;
	selp.f64 	%fd19, %fd18, %fd17, %p5;
	ld.global.f64 	%fd20, [%rd14+16];
	setp.gt.f64 	%p6, %fd20, %fd19;
	add.s32 	%r52, %r104, 2;
	selp.b32 	%r53, %r52, %r51, %p6;
	selp.f64 	%fd21, %fd20, %fd19, %p6;
	ld.global.f64 	%fd22, [%rd14+24];
	setp.gt.f64 	%p7, %fd22, %fd21;
	add.s32 	%r54, %r104, 3;
	selp.b32 	%r55, %r54, %r53, %p7;
	selp.f64 	%fd23, %fd22, %fd21, %p7;
	ld.global.f64 	%fd24, [%rd14+32];
	setp.gt.f64 	%p8, %fd24, %fd23;
	add.s32 	%r56, %r104, 4;
	selp.b32 	%r57, %r56, %r55, %p8;
	selp.f64 	%fd25, %fd24, %fd23, %p8;
	ld.global.f64 	%fd26, [%rd14+40];
	setp.gt.f64 	%p9, %fd26, %fd25;
	add.s32 	%r58, %r104, 5;
	selp.b32 	%r59, %r58, %r57, %p9;
	selp.f64 	%fd27, %fd26, %fd25, %p9;
	ld.global.f64 	%fd28, [%rd14+48];
	setp.gt.f64 	%p10, %fd28, %fd27;
	add.s32 	%r60, %r104, 6;
	selp.b32 	%r61, %r60, %r59, %p10;
	selp.f64 	%fd29, %fd28, %fd27, %p10;
	ld.global.f64 	%fd30, [%rd14+56];
	setp.gt.f64 	%p11, %fd30, %fd29;
	add.s32 	%r62, %r104, 7;
	selp.b32 	%r63, %r62, %r61, %p11;
	selp.f64 	%fd31, %fd30, %fd29, %p11;
	ld.global.f64 	%fd32, [%rd14+64];
	setp.gt.f64 	%p12, %fd32, %fd31;
	add.s32 	%r64, %r104, 8;
	selp.b32 	%r65, %r64, %r63, %p12;
	selp.f64 	%fd33, %fd32, %fd31, %p12;
	ld.global.f64 	%fd34, [%rd14+72];
	setp.gt.f64 	%p13, %fd34, %fd33;
	add.s32 	%r66, %r104, 9;
	selp.b32 	%r67, %r66, %r65, %p13;
	selp.f64 	%fd35, %fd34, %fd33, %p13;
	ld.global.f64 	%fd36, [%rd14+80];
	setp.gt.f64 	%p14, %fd36, %fd35;
	add.s32 	%r68, %r104, 10;
	selp.b32 	%r69, %r68, %r67, %p14;
	selp.f64 	%fd37, %fd36, %fd35, %p14;
	ld.global.f64 	%fd38, [%rd14+88];
	setp.gt.f64 	%p15, %fd38, %fd37;
	add.s32 	%r70, %r104, 11;
	selp.b32 	%r71, %r70, %r69, %p15;
	selp.f64 	%fd39, %fd38, %fd37, %p15;
	ld.global.f64 	%fd40, [%rd14+96];
	setp.gt.f64 	%p16, %fd40, %fd39;
	add.s32 	%r72, %r104, 12;
	selp.b32 	%r73, %r72, %r71, %p16;
	selp.f64 	%fd41, %fd40, %fd39, %p16;
	ld.global.f64 	%fd42, [%rd14+104];
	setp.gt.f64 	%p17, %fd42, %fd41;
	add.s32 	%r74, %r104, 13;
	selp.b32 	%r75, %r74, %r73, %p17;
	selp.f64 	%fd43, %fd42, %fd41, %p17;
	ld.global.f64 	%fd44, [%rd14+112];
	setp.gt.f64 	%p18, %fd44, %fd43;
	add.s32 	%r76, %r104, 14;
	selp.b32 	%r77, %r76, %r75, %p18;
	selp.f64 	%fd45, %fd44, %fd43, %p18;
	ld.global.f64 	%fd46, [%rd14+120];
	setp.gt.f64 	%p19, %fd46, %fd45;
	add.s32 	%r78, %r104, 15;
	selp.b32 	%r119, %r78, %r77, %p19;
	selp.f64 	%fd80, %fd46, %fd45, %p19;
	add.s32 	%r103, %r103, 16;
	add.s32 	%r104, %r104, 16;
	setp.ne.s32 	%p20, %r104, %r110;
	@%p20 bra 	$L__BB1_4;
$L__BB1_5:
	setp.eq.s32 	%p21, %r6, 0;
	@%p21 bra 	$L__BB1_14;
	and.b32  	%r17, %r5, 7;
	setp.lt.u32 	%p22, %r6, 8;
	@%p22 bra 	$L__BB1_8;
	add.s32 	%r80, %r110, %r2;
	mul.wide.s32 	%rd15, %r80, 8;
	add.s64 	%rd16, %rd1, %rd15;
	ld.global.f64 	%fd48, [%rd16];
	setp.gt.f64 	%p23, %fd48, %fd80;
	selp.b32 	%r81, %r110, %r119, %p23;
	selp.f64 	%fd49, %fd48, %fd80, %p23;
	add.s32 	%r82, %r110, 1;
	ld.global.f64 	%fd50, [%rd16+8];
	setp.gt.f64 	%p24, %fd50, %fd49;
	selp.b32 	%r83, %r82, %r81, %p24;
	selp.f64 	%fd51, %fd50, %fd49, %p24;
	add.s32 	%r84, %r110, 2;
	ld.global.f64 	%fd52, [%rd16+16];
	setp.gt.f64 	%p25, %fd52, %fd51;
	selp.b32 	%r85, %r84, %r83, %p25;
	selp.f64 	%fd53, %fd52, %fd51, %p25;
	add.s32 	%r86, %r110, 3;
	ld.global.f64 	%fd54, [%rd16+24];
	setp.gt.f64 	%p26, %fd54, %fd53;
	selp.b32 	%r87, %r86, %r85, %p26;
	selp.f64 	%fd55, %fd54, %fd53, %p26;
	add.s32 	%r88, %r110, 4;
	ld.global.f64 	%fd56, [%rd16+32];
	setp.gt.f64 	%p27, %fd56, %fd55;
	selp.b32 	%r89, %r88, %r87, %p27;
	selp.f64 	%fd57, %fd56, %fd55, %p27;
	add.s32 	%r90, %r110, 5;
	ld.global.f64 	%fd58, [%rd16+40];
	setp.gt.f64 	%p28, %fd58, %fd57;
	selp.b32 	%r91, %r90, %r89, %p28;
	selp.f64 	%fd59, %fd58, %fd57, %p28;
	add.s32 	%r92, %r110, 6;
	ld.global.f64 	%fd60, [%rd16+48];
	setp.gt.f64 	%p29, %fd60, %fd59;
	selp.b32 	%r93, %r92, %r91, %p29;
	selp.f64 	%fd61, %fd60, %fd59, %p29;
	add.s32 	%r94, %r110, 7;
	ld.global.f64 	%fd62, [%rd16+56];
	setp.gt.f64 	%p30, %fd62, %fd61;
	selp.b32 	%r119, %r94, %r93, %p30;
	selp.f64 	%fd80, %fd62, %fd61, %p30;
	add.s32 	%r110, %r110, 8;
$L__BB1_8:
	setp.eq.s32 	%p31, %r17, 0;
	@%p31 bra 	$L__BB1_14;
	and.b32  	%r23, %r5, 3;
	setp.lt.u32 	%p32, %r17, 4;
	@%p32 bra 	$L__BB1_11;
	add.s32 	%r96, %r110, %r2;
	mul.wide.s32 	%rd17, %r96, 8;
	add.s64 	%rd18, %rd1, %rd17;
	ld.global.f64 	%fd64, [%rd18];
	setp.gt.f64 	%p33, %fd64, %fd80;
	selp.b32 	%r97, %r110, %r119, %p33;
	selp.f64 	%fd65, %fd64, %fd80, %p33;
	add.s32 	%r98, %r110, 1;
	ld.global.f64 	%fd66, [%rd18+8];
	setp.gt.f64 	%p34, %fd66, %fd65;
	selp.b32 	%r99, %r98, %r97, %p34;
	selp.f64 	%fd67, %fd66, %fd65, %p34;
	add.s32 	%r100, %r110, 2;
	ld.global.f64 	%fd68, [%rd18+16];
	setp.gt.f64 	%p35, %fd68, %fd67;
	selp.b32 	%r101, %r100, %r99, %p35;
	selp.f64 	%fd69, %fd68, %fd67, %p35;
	add.s32 	%r102, %r110, 3;
	ld.global.f64 	%fd70, [%rd18+24];
	setp.gt.f64 	%p36, %fd70, %fd69;
	selp.b32 	%r119, %r102, %r101, %p36;
	selp.f64 	%fd80, %fd70, %fd69, %p36;
	add.s32 	%r110, %r110, 4;
$L__BB1_11:
	setp.eq.s32 	%p37, %r23, 0;
	@%p37 bra 	$L__BB1_14;
	add.s32 	%r116, %r110, %r2;
	neg.s32 	%r115, %r23;
$L__BB1_13:
	.pragma "nounroll";
	mul.wide.s32 	%rd19, %r116, 8;
	add.s64 	%rd20, %rd1, %rd19;
	ld.global.f64 	%fd71, [%rd20];
	setp.gt.f64 	%p38, %fd71, %fd80;
	selp.b32 	%r119, %r110, %r119, %p38;
	selp.f64 	%fd80, %fd71, %fd80, %p38;
	add.s32 	%r110, %r110, 1;
	add.s32 	%r116, %r116, 1;
	add.s32 	%r115, %r115, 1;
	setp.ne.s32 	%p39, %r115, 0;
	@%p39 bra 	$L__BB1_13;
$L__BB1_14:
	cvta.to.global.u64 	%rd21, %rd3;
	mul.wide.u32 	%rd22, %r1, 8;
	add.s64 	%rd23, %rd21, %rd22;
	st.global.f64 	[%rd23], %fd80;
	st.global.u32 	[%rd2], %r119;
$L__BB1_15:
	ret;

}
	// .globl	_ZN5mopmc9functions4cuda12row2RowGroupEPKiPii
.visible .entry _ZN5mopmc9functions4cuda12row2RowGroupEPKiPii(
	.param .u64 .ptr .align 1 _ZN5mopmc9functions4cuda12row2RowGroupEPKiPii_param_0,
	.param .u64 .ptr .align 1 _ZN5mopmc9functions4cuda12row2RowGroupEPKiPii_param_1,
	.param .u32 _ZN5mopmc9functions4cuda12row2RowGroupEPKiPii_param_2
)
{
	.reg .pred 	%p<2>;
	.reg .b32 	%r<8>;
	.reg .b64 	%rd<9>;

	ld.param.u64 	%rd1, [_ZN5mopmc9functions4cuda12row2RowGroupEPKiPii_param_0];
	ld.param.u64 	%rd2, [_ZN5mopmc9functions4cuda12row2RowGroupEPKiPii_param_1];
	ld.param.u32 	%r2, [_ZN5mopmc9functions4cuda12row2RowGroupEPKiPii_param_2];
	mov.u32 	%r3, %tid.x;
	mov.u32 	%r4, %ctaid.x;
	mov.u32 	%r5, %ntid.x;
	mad.lo.s32 	%r1, %r4, %r5, %r3;
	setp.ge.u32 	%p1, %r1, %r2;
	@%p1 bra 	$L__BB2_2;
	cvta.to.global.u64 	%rd3, %rd2;
	cvta.to.global.u64 	%rd4, %rd1;
	mul.wide.u32 	%rd5, %r1, 4;
	add.s64 	%rd6, %rd3, %rd5;
	ld.global.u32 	%r6, [%rd6];
	mul.wide.s32 	%rd7, %r6, 4;
	add.s64 	%rd8, %rd4, %rd7;
	ld.global.u32 	%r7, [%rd8];
	st.global.u32 	[%rd6], %r7;
$L__BB2_2:
	ret;

}
	// .globl	_ZN5mopmc9functions4cuda13binaryMaskingEPKiS3_S3_S3_PiS4_i
.visible .entry _ZN5mopmc9functions4cuda13binaryMaskingEPKiS3_S3_S3_PiS4_i(
	.param .u64 .ptr .align 1 _ZN5mopmc9functions4cuda13binaryMaskingEPKiS3_S3_S3_PiS4_i_param_0,
	.param .u64 .ptr .align 1 _ZN5mopmc9functions4cuda13binaryMaskingEPKiS3_S3_S3_PiS4_i_param_1,
	.param .u64 .ptr .align 1 _ZN5mopmc9functions4cuda13binaryMaskingEPKiS3_S3_S3_PiS4_i_param_2,
	.param .u64 .ptr .align 1 _ZN5mopmc9functions4cuda13binaryMaskingEPKiS3_S3_S3_PiS4_i_param_3,
	.param .u64 .ptr .align 1 _ZN5mopmc9functions4cuda13binaryMaskingEPKiS3_S3_S3_PiS4_i_param_4,
	.param .u64 .ptr .align 1 _ZN5mopmc9functions4cuda13binaryMaskingEPKiS3_S3_S3_PiS4_i_param_5,
	.param .u32 _ZN5mopmc9functions4cuda13binaryMaskingEPKiS3_S3_S3_PiS4_i_param_6
)
{
	.reg .pred 	%p<12>;
	.reg .b32 	%r<38>;
	.reg .b64 	%rd<29>;

	ld.param.u64 	%rd3, [_ZN5mopmc9functions4cuda13binaryMaskingEPKiS3_S3_S3_PiS4_i_param_0];
	ld.param.u64 	%rd4, [_ZN5mopmc9functions4cuda13binaryMaskingEPKiS3_S3_S3_PiS4_i_param_1];
	ld.param.u64 	%rd5, [_ZN5mopmc9functions4cuda13binaryMaskingEPKiS3_S3_S3_PiS4_i_param_2];
	ld.param.u64 	%rd6, [_ZN5mopmc9functions4cuda13binaryMaskingEPKiS3_S3_S3_PiS4_i_param_3];
	ld.param.u64 	%rd7, [_ZN5mopmc9functions4cuda13binaryMaskingEPKiS3_S3_S3_PiS4_i_param_4];
	ld.param.u64 	%rd8, [_ZN5mopmc9functions4cuda13binaryMaskingEPKiS3_S3_S3_PiS4_i_param_5];
	ld.param.u32 	%r19, [_ZN5mopmc9functions4cuda13binaryMaskingEPKiS3_S3_S3_PiS4_i_param_6];
	cvta.to.global.u64 	%rd1, %rd8;
	mov.u32 	%r20, %tid.x;
	mov.u32 	%r21, %ctaid.x;
	mov.u32 	%r22, %ntid.x;
	mad.lo.s32 	%r1, %r21, %r22, %r20;
	setp.ge.u32 	%p1, %r1, %r19;
	@%p1 bra 	$L__BB3_13;
	cvta.to.global.u64 	%rd9, %rd5;
	cvta.to.global.u64 	%rd10, %rd4;
	cvta.to.global.u64 	%rd11, %rd6;
	cvta.to.global.u64 	%rd12, %rd7;
	cvta.to.global.u64 	%rd13, %rd3;
	mul.wide.u32 	%rd14, %r1, 4;
	add.s64 	%rd15, %rd9, %rd14;
	ld.global.u32 	%r23, [%rd15];
	mul.wide.s32 	%rd16, %r23, 4;
	add.s64 	%rd17, %rd10, %rd16;
	ld.global.u32 	%r24, [%rd17];
	add.s64 	%rd18, %rd11, %rd16;
	ld.global.u32 	%r25, [%rd18];
	add.s32 	%r26, %r25, %r24;
	setp.eq.s32 	%p2, %r1, %r26;
	selp.u32 	%r2, 1, 0, %p2;
	add.s64 	%rd19, %rd12, %rd14;
	st.global.u32 	[%rd19], %r2;
	add.s64 	%rd20, %rd13, %rd14;
	ld.global.u32 	%r3, [%rd20];
	ld.global.u32 	%r4, [%rd20+4];
	sub.s32 	%r5, %r4, %r3;
	setp.lt.s32 	%p3, %r5, 1;
	@%p3 bra 	$L__BB3_13;
	and.b32  	%r6, %r5, 7;
	sub.s32 	%r28, %r3, %r4;
	setp.gt.u32 	%p4, %r28, -8;
	mov.b32 	%r36, 0;
	@%p4 bra 	$L__BB3_5;
	and.b32  	%r36, %r5, 2147483640;
	neg.s32 	%r34, %r36;
	add.s64 	%rd2, %rd1, 16;
	mov.u32 	%r33, %r3;
$L__BB3_4:
	.pragma "nounroll";
	mul.wide.s32 	%rd21, %r33, 4;
	add.s64 	%rd22, %rd2, %rd21;
	st.global.u32 	[%rd22+-16], %r2;
	st.global.u32 	[%rd22+-12], %r2;
	st.global.u32 	[%rd22+-8], %r2;
	st.global.u32 	[%rd22+-4], %r2;
	st.global.u32 	[%rd22], %r2;
	st.global.u32 	[%rd22+4], %r2;
	st.global.u32 	[%rd22+8], %r2;
	st.global.u32 	[%rd22+12], %r2;
	add.s32 	%r34, %r34, 8;
	add.s32 	%r33, %r33, 8;
	setp.ne.s32 	%p5, %r34, 0;
	@%p5 bra 	$L__BB3_4;
$L__BB3_5:
	setp.eq.s32 	%p6, %r6, 0;
	@%p6 bra 	$L__BB3_13;
	and.b32  	%r14, %r5, 3;
	setp.lt.u32 	%p7, %r6, 4;
	@%p7 bra 	$L__BB3_8;
	add.s32 	%r29, %r36, %r3;
	mul.wide.s32 	%rd23, %r29, 4;
	add.s64 	%rd24, %rd1, %rd23;
	st.global.u32 	[%rd24], %r2;
	st.global.u32 	[%rd24+4], %r2;
	st.global.u32 	[%rd24+8], %r2;
	st.global.u32 	[%rd24+12], %r2;
	add.s32 	%r36, %r36, 4;
$L__BB3_8:
	setp.eq.s32 	%p8, %r14, 0;
	@%p8 bra 	$L__BB3_13;
	setp.eq.s32 	%p9, %r14, 1;
	@%p9 bra 	$L__BB3_11;
	add.s32 	%r30, %r36, %r3;
	mul.wide.s32 	%rd25, %r30, 4;
	add.s64 	%rd26, %rd1, %rd25;
	st.global.u32 	[%rd26], %r2;
	st.global.u32 	[%rd26+4], %r2;
	add.s32 	%r36, %r36, 2;
$L__BB3_11:
	and.b32  	%r31, %r5, 1;
	setp.eq.b32 	%p10, %r31, 1;
	not.pred 	%p11, %p10;
	@%p11 bra 	$L__BB3_13;
	add.s32 	%r32, %r36, %r3;
	mul.wide.s32 	%rd27, %r32, 4;
	add.s64 	%rd28, %rd1, %rd27;
	st.global.u32 	[%rd28], %r2;
$L__BB3_13:
	ret;

}
	// .globl	_ZN5mopmc9functions4cuda6tilingEPKiPiii
.visible .entry _ZN5mopmc9functions4cuda6tilingEPKiPiii(
	.param .u64 .ptr .align 1 _ZN5mopmc9functions4cuda6tilingEPKiPiii_param_0,
	.param .u64 .ptr .align 1 _ZN5mopmc9functions4cuda6tilingEPKiPiii_param_1,
	.param .u32 _ZN5mopmc9functions4cuda6tilingEPKiPiii_param_2,
	.param .u32 _ZN5mopmc9functions4cuda6tilingEPKiPiii_param_3
)
{
	.reg .pred 	%p<12>;
	.reg .b32 	%r<131>;
	.reg .b64 	%rd<65>;

	ld.param.u64 	%rd3, [_ZN5mopmc9functions4cuda6tilingEPKiPiii_param_0];
	ld.param.u64 	%rd4, [_ZN5mopmc9functions4cuda6tilingEPKiPiii_param_1];
	ld.param.u32 	%r74, [_ZN5mopmc9functions4cuda6tilingEPKiPiii_param_2];
	ld.param.u32 	%r75, [_ZN5mopmc9functions4cuda6tilingEPKiPiii_param_3];
	cvta.to.global.u64 	%rd1, %rd4;
	mov.u32 	%r1, %tid.x;
	mov.u32 	%r76, %ctaid.x;
	mov.u32 	%r77, %ntid.x;
	mul.lo.s32 	%r2, %r76, %r77;
	add.s32 	%r3, %r2, %r1;
	setp.ge.u32 	%p1, %r3, %r75;
	setp.lt.s32 	%p2, %r74, 1;
	or.pred  	%p3, %p1, %p2;
	@%p3 bra 	$L__BB4_13;
	cvta.to.global.u64 	%rd5, %rd3;
	mul.wide.u32 	%rd6, %r3, 4;
	add.s64 	%rd2, %rd5, %rd6;
	and.b32  	%r4, %r74, 15;
	setp.lt.u32 	%p4, %r74, 16;
	mov.b32 	%r127, 0;
	@%p4 bra 	$L__BB4_4;
	and.b32  	%r127, %r74, 2147483632;
	ld.global.u32 	%r125, [%rd2];
	neg.s32 	%r124, %r127;
	add.s32 	%r79, %r1, %r75;
	add.s32 	%r123, %r79, %r2;
	shl.b32 	%r9, %r75, 4;
	shl.b32 	%r80, %r75, 1;
	add.s32 	%r122, %r3, %r80;
	mad.lo.s32 	%r121, %r75, 3, %r3;
	shl.b32 	%r81, %r75, 2;
	add.s32 	%r120, %r3, %r81;
	mad.lo.s32 	%r119, %r75, 5, %r3;
	mad.lo.s32 	%r118, %r75, 6, %r3;
	mad.lo.s32 	%r117, %r75, 7, %r3;
	shl.b32 	%r82, %r75, 3;
	add.s32 	%r116, %r3, %r82;
	mad.lo.s32 	%r115, %r75, 9, %r3;
	mad.lo.s32 	%r114, %r75, 10, %r3;
	mad.lo.s32 	%r113, %r75, 11, %r3;
	mad.lo.s32 	%r112, %r75, 12, %r3;
	mad.lo.s32 	%r111, %r75, 13, %r3;
	mad.lo.s32 	%r110, %r75, 14, %r3;
	mad.lo.s32 	%r109, %r75, 15, %r3;
	mov.u32 	%r108, %r3;
$L__BB4_3:
	.pragma "nounroll";
	mul.wide.u32 	%rd7, %r108, 4;
	add.s64 	%rd8, %rd1, %rd7;
	st.global.u32 	[%rd8], %r125;
	ld.global.u32 	%r83, [%rd2];
	mul.wide.u32 	%rd9, %r123, 4;
	add.s64 	%rd10, %rd1, %rd9;
	st.global.u32 	[%rd10], %r83;
	mul.wide.u32 	%rd11, %r122, 4;
	add.s64 	%rd12, %rd1, %rd11;
	st.global.u32 	[%rd12], %r83;
	ld.global.u32 	%r84, [%rd2];
	mul.wide.u32 	%rd13, %r121, 4;
	add.s64 	%rd14, %rd1, %rd13;
	st.global.u32 	[%rd14], %r84;
	mul.wide.u32 	%rd15, %r120, 4;
	add.s64 	%rd16, %rd1, %rd15;
	st.global.u32 	[%rd16], %r84;
	ld.global.u32 	%r85, [%rd2];
	mul.wide.u32 	%rd17, %r119, 4;
	add.s64 	%rd18, %rd1, %rd17;
	st.global.u32 	[%rd18], %r85;
	mul.wide.u32 	%rd19, %r118, 4;
	add.s64 	%rd20, %rd1, %rd19;
	st.global.u32 	[%rd20], %r85;
	ld.global.u32 	%r86, [%rd2];
	mul.wide.u32 	%rd21, %r117, 4;
	add.s64 	%rd22, %rd1, %rd21;
	st.global.u32 	[%rd22], %r86;
	mul.wide.u32 	%rd23, %r116, 4;
	add.s64 	%rd24, %rd1, %rd23;
	st.global.u32 	[%rd24], %r86;
	ld.global.u32 	%r87, [%rd2];
	mul.wide.u32 	%rd25, %r115, 4;
	add.s64 	%rd26, %rd1, %rd25;
	st.global.u32 	[%rd26], %r87;
	mul.wide.u32 	%rd27, %r114, 4;
	add.s64 	%rd28, %rd1, %rd27;
	st.global.u32 	[%rd28], %r87;
	ld.global.u32 	%r88, [%rd2];
	mul.wide.u32 	%rd29, %r113, 4;
	add.s64 	%rd30, %rd1, %rd29;
	st.global.u32 	[%rd30], %r88;
	mul.wide.u32 	%rd31, %r112, 4;
	add.s64 	%rd32, %rd1, %rd31;
	st.global.u32 	[%rd32], %r88;
	ld.global.u32 	%r89, [%rd2];
	mul.wide.u32 	%rd33, %r111, 4;
	add.s64 	%rd34, %rd1, %rd33;
	st.global.u32 	[%rd34], %r89;
	mul.wide.u32 	%rd35, %r110, 4;
	add.s64 	%rd36, %rd1, %rd35;
	st.global.u32 	[%rd36], %r89;
	ld.global.u32 	%r125, [%rd2];
	mul.wide.u32 	%rd37, %r109, 4;
	add.s64 	%rd38, %rd1, %rd37;
	st.global.u32 	[%rd38], %r125;
	add.s32 	%r124, %r124, 16;
	add.s32 	%r123, %r123, %r9;
	add.s32 	%r122, %r122, %r9;
	add.s32 	%r121, %r121, %r9;
	add.s32 	%r120, %r120, %r9;
	add.s32 	%r119, %r119, %r9;
	add.s32 	%r118, %r118, %r9;
	add.s32 	%r117, %r117, %r9;
	add.s32 	%r116, %r116, %r9;
	add.s32 	%r115, %r115, %r9;
	add.s32 	%r114, %r114, %r9;
	add.s32 	%r113, %r113, %r9;
	add.s32 	%r112, %r112, %r9;
	add.s32 	%r111, %r111, %r9;
	add.s32 	%r110, %r110, %r9;
	add.s32 	%r109, %r109, %r9;
	add.s32 	%r108, %r108, %r9;
	setp.ne.s32 	%p5, %r124, 0;
	@%p5 bra 	$L__BB4_3;
$L__BB4_4:
	setp.eq.s32 	%p6, %r4, 0;
	@%p6 bra 	$L__BB4_13;
	and.b32  	%r61, %r74, 7;
	setp.lt.u32 	%p7, %r4, 8;
	@%p7 bra 	$L__BB4_7;
	ld.global.u32 	%r90, [%rd2];
	mad.lo.s32 	%r91, %r127, %r75, %r3;
	mul.wide.u32 	%rd39, %r91, 4;
	add.s64 	%rd40, %rd1, %rd39;
	st.global.u32 	[%rd40], %r90;
	add.s32 	%r92, %r91, %r75;
	mul.wide.u32 	%rd41, %r92, 4;
	add.s64 	%rd42, %rd1, %rd41;
	st.global.u32 	[%rd42], %r90;
	ld.global.u32 	%r93, [%rd2];
	add.s32 	%r94, %r92, %r75;
	mul.wide.u32 	%rd43, %r94, 4;
	add.s64 	%rd44, %rd1, %rd43;
	st.global.u32 	[%rd44], %r93;
	add.s32 	%r95, %r94, %r75;
	mul.wide.u32 	%rd45, %r95, 4;
	add.s64 	%rd46, %rd1, %rd45;
	st.global.u32 	[%rd46], %r93;
	ld.global.u32 	%r96, [%rd2];
	add.s32 	%r97, %r95, %r75;
	mul.wide.u32 	%rd47, %r97, 4;
	add.s64 	%rd48, %rd1, %rd47;
	st.global.u32 	[%rd48], %r96;
	add.s32 	%r98, %r97, %r75;
	mul.wide.u32 	%rd49, %r98, 4;
	add.s64 	%rd50, %rd1, %rd49;
	st.global.u32 	[%rd50], %r96;
	ld.global.u32 	%r99, [%rd2];
	add.s32 	%r100, %r98, %r75;
	mul.wide.u32 	%rd51, %r100, 4;
	add.s64 	%rd52, %rd1, %rd51;
	st.global.u32 	[%rd52], %r99;
	add.s32 	%r101, %r100, %r75;
	mul.wide.u32 	%rd53, %r101, 4;
	add.s64 	%rd54, %rd1, %rd53;
	st.global.u32 	[%rd54], %r99;
	add.s32 	%r127, %r127, 8;
$L__BB4_7:
	setp.eq.s32 	%p8, %r61, 0;
	@%p8 bra 	$L__BB4_13;
	and.b32  	%r64, %r74, 3;
	setp.lt.u32 	%p9, %r61, 4;
	@%p9 bra 	$L__BB4_10;
	ld.global.u32 	%r102, [%rd2];
	mad.lo.s32 	%r103, %r127, %r75, %r3;
	mul.wide.u32 	%rd55, %r103, 4;
	add.s64 	%rd56, %rd1, %rd55;
	st.global.u32 	[%rd56], %r102;
	add.s32 	%r104, %r103, %r75;
	mul.wide.u32 	%rd57, %r104, 4;
	add.s64 	%rd58, %rd1, %rd57;
	st.global.u32 	[%rd58], %r102;
	ld.global.u32 	%r105, [%rd2];
	add.s32 	%r106, %r104, %r75;
	mul.wide.u32 	%rd59, %r106, 4;
	add.s64 	%rd60, %rd1, %rd59;
	st.global.u32 	[%rd60], %r105;
	add.s32 	%r107, %r106, %r75;
	mul.wide.u32 	%rd61, %r107, 4;
	add.s64 	%rd62, %rd1, %rd61;
	st.global.u32 	[%rd62], %r105;
	add.s32 	%r127, %r127, 4;
$L__BB4_10:
	setp.eq.s32 	%p10, %r64, 0;
	@%p10 bra 	$L__BB4_13;
	ld.global.u32 	%r67, [%rd2];
	mad.lo.s32 	%r130, %r127, %r75, %r3;
	neg.s32 	%r129, %r64;
$L__BB4_12:
	.pragma "nounroll";
	mul.wide.u32 	%rd63, %r130, 4;
	add.s64 	%rd64, %rd1, %rd63;
	st.global.u32 	[%rd64], %r67;
	add.s32 	%r130, %r130, %r75;
	add.s32 	%r129, %r129, 1;
	setp.ne.s32 	%p11, %r129, 0;
	@%p11 bra 	$L__BB4_12;
$L__BB4_13:
	ret;

}
	// .globl	_ZN5mopmc9functions4cuda9maxValue2EPKdPdPKiPiS7_i
.visible .entry _ZN5mopmc9functions4cuda9maxValue2EPKdPdPKiPiS7_i(
	.param .u64 .ptr .align 1 _ZN5mopmc9functions4cuda9maxValue2EPKdPdPKiPiS7_i_param_0,
	.param .u64 .ptr .align 1 _ZN5mopmc9functions4cuda9maxValue2EPKdPdPKiPiS7_i_param_1,
	.param .u64 .ptr .align 1 _ZN5mopmc9functions4cuda9maxValue2EPKdPdPKiPiS7_i_param_2,
	.param .u64 .ptr .align 1 _ZN5mopmc9functions4cuda9maxValue2EPKdPdPKiPiS7_i_param_3,
	.param .u64 .ptr .align 1 _ZN5mopmc9functions4cuda9maxValue2EPKdPdPKiPiS7_i_param_4,
	.param .u32 _ZN5mopmc9functions4cuda9maxValue2EPKdPdPKiPiS7_i_param_5
)
{
	.reg .pred 	%p<64>;
	.reg .b32 	%r<174>;
	.reg .b64 	%rd<34>;
	.reg .b64 	%fd<81>;

	ld.param.u64 	%rd7, [_ZN5mopmc9functions4cuda9maxValue2EPKdPdPKiPiS7_i_param_0];
	ld.param.u64 	%rd4, [_ZN5mopmc9functions4cuda9maxValue2EPKdPdPKiPiS7_i_param_1];
	ld.param.u64 	%rd5, [_ZN5mopmc9functions4cuda9maxValue2EPKdPdPKiPiS7_i_param_2];
	ld.param.u64 	%rd6, [_ZN5mopmc9functions4cuda9maxValue2EPKdPdPKiPiS7_i_param_3];
	ld.param.u64 	%rd8, [_ZN5mopmc9functions4cuda9maxValue2EPKdPdPKiPiS7_i_param_4];
	ld.param.u32 	%r55, [_ZN5mopmc9functions4cuda9maxValue2EPKdPdPKiPiS7_i_param_5];
	cvta.to.global.u64 	%rd1, %rd8;
	cvta.to.global.u64 	%rd2, %rd7;
	mov.u32 	%r56, %tid.x;
	mov.u32 	%r57, %ctaid.x;
	mov.u32 	%r58, %ntid.x;
	mad.lo.s32 	%r1, %r57, %r58, %r56;
	setp.ge.u32 	%p1, %r1, %r55;
	@%p1 bra 	$L__BB5_26;
	cvta.to.global.u64 	%rd9, %rd6;
	cvta.to.global.u64 	%rd10, %rd5;
	mul.wide.u32 	%rd11, %r1, 4;
	add.s64 	%rd12, %rd10, %rd11;
	ld.global.u32 	%r2, [%rd12];
	ld.global.u32 	%r3, [%rd12+4];
	add.s64 	%rd3, %rd9, %rd11;
	ld.global.u32 	%r167, [%rd3];
	add.s32 	%r59, %r167, %r2;
	mul.wide.s32 	%rd13, %r59, 8;
	add.s64 	%rd14, %rd2, %rd13;
	ld.global.f64 	%fd80, [%rd14];
	sub.s32 	%r5, %r3, %r2;
	setp.lt.s32 	%p2, %r5, 1;
	@%p2 bra 	$L__BB5_14;
	and.b32  	%r6, %r5, 15;
	sub.s32 	%r62, %r2, %r3;
	setp.gt.u32 	%p3, %r62, -16;
	mov.b32 	%r158, 0;
	@%p3 bra 	$L__BB5_5;
	and.b32  	%r158, %r5, 2147483632;
	mov.b32 	%r152, 0;
	mov.u32 	%r151, %r2;
$L__BB5_4:
	.pragma "nounroll";
	mul.wide.s32 	%rd15, %r151, 8;
	add.s64 	%rd16, %rd2, %rd15;
	ld.global.f64 	%fd16, [%rd16];
	setp.gt.f64 	%p4, %fd16, %fd80;
	selp.b32 	%r64, %r152, %r167, %p4;
	selp.f64 	%fd17, %fd16, %fd80, %p4;
	ld.global.f64 	%fd18, [%rd16+8];
	setp.gt.f64 	%p5, %fd18, %fd17;
	add.s32 	%r65, %r152, 1;
	selp.b32 	%r66, %r65, %r64, %p5;
	selp.f64 	%fd19, %fd18, %fd17, %p5;
	ld.global.f64 	%fd20, [%rd16+16];
	setp.gt.f64 	%p6, %fd20, %fd19;
	add.s32 	%r67, %r152, 2;
	selp.b32 	%r68, %r67, %r66, %p6;
	selp.f64 	%fd21, %fd20, %fd19, %p6;
	ld.global.f64 	%fd22, [%rd16+24];
	setp.gt.f64 	%p7, %fd22, %fd21;
	add.s32 	%r69, %r152, 3;
	selp.b32 	%r70, %r69, %r68, %p7;
	selp.f64 	%fd23, %fd22, %fd21, %p7;
	ld.global.f64 	%fd24, [%rd16+32];
	setp.gt.f64 	%p8, %fd24, %fd23;
	add.s32 	%r71, %r152, 4;
	selp.b32 	%r72, %r71, %r70, %p8;
	selp.f64 	%fd25, %fd24, %fd23, %p8;
	ld.global.f64 	%fd26, [%rd16+40];
	setp.gt.f64 	%p9, %fd26, %fd25;
	add.s32 	%r73, %r152, 5;
	selp.b32 	%r74, %r73, %r72, %p9;
	selp.f64 	%fd27, %fd26, %fd25, %p9;
	ld.global.f64 	%fd28, [%rd16+48];
	setp.gt.f64 	%p10, %fd28, %fd27;
	add.s32 	%r75, %r152, 6;
	selp.b32 	%r76, %r75, %r74, %p10;
	selp.f64 	%fd29, %fd28, %fd27, %p10;
	ld.global.f64 	%fd30, [%rd16+56];
	setp.gt.f64 	%p11, %fd30, %fd29;
	add.s32 	%r77, %r152, 7;
	selp.b32 	%r78, %r77, %r76, %p11;
	selp.f64 	%fd31, %fd30, %fd29, %p11;
	ld.global.f64 	%fd32, [%rd16+64];
	setp.gt.f64 	%p12, %fd32, %fd31;
	add.s32 	%r79, %r152, 8;
	selp.b32 	%r80, %r79, %r78, %p12;
	selp.f64 	%fd33, %fd32, %fd31, %p12;
	ld.global.f64 	%fd34, [%rd16+72];
	setp.gt.f64 	%p13, %fd34, %fd33;
	add.s32 	%r81, %r152, 9;
	selp.b32 	%r82, %r81, %r80, %p13;
	selp.f64 	%fd35, %fd34, %fd33, %p13;
	ld.global.f64 	%fd36, [%rd16+80];
	setp.gt.f64 	%p14, %fd36, %fd35;
	add.s32 	%r83, %r152, 10;
	selp.b32 	%r84, %r83, %r82, %p14;
	selp.f64 	%fd37, %fd36, %fd35, %p14;
	ld.global.f64 	%fd38, [%rd16+88];
	setp.gt.f64 	%p15, %fd38, %fd37;
	add.s32 	%r85, %r152, 11;
	selp.b32 	%r86, %r85, %r84, %p15;
	selp.f64 	%fd39, %fd38, %fd37, %p15;
	ld.global.f64 	%fd40, [%rd16+96];
	setp.gt.f64 	%p16, %fd40, %fd39;
	add.s32 	%r87, %r152, 12;
	selp.b32 	%r88, %r87, %r86, %p16;
	selp.f64 	%fd41, %fd40, %fd39, %p16;
	ld.global.f64 	%fd42, [%rd16+104];
	setp.gt.f64 	%p17, %fd42, %fd41;
	add.s32 	%r89, %r152, 13;
	selp.b32 	%r90, %r89, %r88, %p17;
	selp.f64 	%fd43, %fd42, %fd41, %p17;
	ld.global.f64 	%fd44, [%rd16+112];
	setp.gt.f64 	%p18, %fd44, %fd43;
	add.s32 	%r91, %r152, 14;
	selp.b32 	%r92, %r91, %r90, %p18;
	selp.f64 	%fd45, %fd44, %fd43, %p18;
	ld.global.f64 	%fd46, [%rd16+120];
	setp.gt.f64 	%p19, %fd46, %fd45;
	add.s32 	%r93, %r152, 15;
	selp.b32 	%r167, %r93, %r92, %p19;
	selp.f64 	%fd80, %fd46, %fd45, %p19;
	add.s32 	%r151, %r151, 16;
	add.s32 	%r152, %r152, 16;
	setp.ne.s32 	%p20, %r152, %r158;
	@%p20 bra 	$L__BB5_4;
$L__BB5_5:
	setp.eq.s32 	%p21, %r6, 0;
	@%p21 bra 	$L__BB5_14;
	and.b32  	%r17, %r5, 7;
	setp.lt.u32 	%p22, %r6, 8;
	@%p22 bra 	$L__BB5_8;
	add.s32 	%r95, %r158, %r2;
	mul.wide.s32 	%rd17, %r95, 8;
	add.s64 	%rd18, %rd2, %rd17;
	ld.global.f64 	%fd48, [%rd18];
	setp.gt.f64 	%p23, %fd48, %fd80;
	selp.b32 	%r96, %r158, %r167, %p23;
	selp.f64 	%fd49, %fd48, %fd80, %p23;
	add.s32 	%r97, %r158, 1;
	ld.global.f64 	%fd50, [%rd18+8];
	setp.gt.f64 	%p24, %fd50, %fd49;
	selp.b32 	%r98, %r97, %r96, %p24;
	selp.f64 	%fd51, %fd50, %fd49, %p24;
	add.s32 	%r99, %r158, 2;
	ld.global.f64 	%fd52, [%rd18+16];
	setp.gt.f64 	%p25, %fd52, %fd51;
	selp.b32 	%r100, %r99, %r98, %p25;
	selp.f64 	%fd53, %fd52, %fd51, %p25;
	add.s32 	%r101, %r158, 3;
	ld.global.f64 	%fd54, [%rd18+24];
	setp.gt.f64 	%p26, %fd54, %fd53;
	selp.b32 	%r102, %r101, %r100, %p26;
	selp.f64 	%fd55, %fd54, %fd53, %p26;
	add.s32 	%r103, %r158, 4;
	ld.global.f64 	%fd56, [%rd18+32];
	setp.gt.f64 	%p27, %fd56, %fd55;
	selp.b32 	%r104, %r103, %r102, %p27;
	selp.f64 	%fd57, %fd56, %fd55, %p27;
	add.s32 	%r105, %r158, 5;
	ld.global.f64 	%fd58, [%rd18+40];
	setp.gt.f64 	%p28, %fd58, %fd57;
	selp.b32 	%r106, %r105, %r104, %p28;
	selp.f64 	%fd59, %fd58, %fd57, %p28;
	add.s32 	%r107, %r158, 6;
	ld.global.f64 	%fd60, [%rd18+48];
	setp.gt.f64 	%p29, %fd60, %fd59;
	selp.b32 	%r108, %r107, %r106, %p29;
	selp.f64 	%fd61, %fd60, %fd59, %p29;
	add.s32 	%r109, %r158, 7;
	ld.global.f64 	%fd62, [%rd18+56];
	setp.gt.f64 	%p30, %fd62, %fd61;
	selp.b32 	%r167, %r109, %r108, %p30;
	selp.f64 	%fd80, %fd62, %fd61, %p30;
	add.s32 	%r158, %r158, 8;
$L__BB5_8:
	setp.eq.s32 	%p31, %r17, 0;
	@%p31 bra 	$L__BB5_14;
	and.b32  	%r23, %r5, 3;
	setp.lt.u32 	%p32, %r17, 4;
	@%p32 bra 	$L__BB5_11;
	add.s32 	%r111, %r158, %r2;
	mul.wide.s32 	%rd19, %r111, 8;
	add.s64 	%rd20, %rd2, %rd19;
	ld.global.f64 	%fd64, [%rd20];
	setp.gt.f64 	%p33, %fd64, %fd80;
	selp.b32 	%r112, %r158, %r167, %p33;
	selp.f64 	%fd65, %fd64, %fd80, %p33;
	add.s32 	%r113, %r158, 1;
	ld.global.f64 	%fd66, [%rd20+8];
	setp.gt.f64 	%p34, %fd66, %fd65;
	selp.b32 	%r114, %r113, %r112, %p34;
	selp.f64 	%fd67, %fd66, %fd65, %p34;
	add.s32 	%r115, %r158, 2;
	ld.global.f64 	%fd68, [%rd20+16];
	setp.gt.f64 	%p35, %fd68, %fd67;
	selp.b32 	%r116, %r115, %r114, %p35;
	selp.f64 	%fd69, %fd68, %fd67, %p35;
	add.s32 	%r117, %r158, 3;
	ld.global.f64 	%fd70, [%rd20+24];
	setp.gt.f64 	%p36, %fd70, %fd69;
	selp.b32 	%r167, %r117, %r116, %p36;
	selp.f64 	%fd80, %fd70, %fd69, %p36;
	add.s32 	%r158, %r158, 4;
$L__BB5_11:
	setp.eq.s32 	%p37, %r23, 0;
	@%p37 bra 	$L__BB5_14;
	add.s32 	%r164, %r158, %r2;
	neg.s32 	%r163, %r23;
$L__BB5_13:
	.pragma "nounroll";
	mul.wide.s32 	%rd21, %r164, 8;
	add.s64 	%rd22, %rd2, %rd21;
	ld.global.f64 	%fd71, [%rd22];
	setp.gt.f64 	%p38, %fd71, %fd80;
	selp.b32 	%r167, %r158, %r167, %p38;
	selp.f64 	%fd80, %fd71, %fd80, %p38;
	add.s32 	%r158, %r158, 1;
	add.s32 	%r164, %r164, 1;
	add.s32 	%r163, %r163, 1;
	setp.ne.s32 	%p39, %r163, 0;
	@%p39 bra 	$L__BB5_13;
$L__BB5_14:
	setp.lt.s32 	%p40, %r5, 1;
	cvta.to.global.u64 	%rd23, %rd4;
	mul.wide.u32 	%rd24, %r1, 8;
	add.s64 	%rd25, %rd23, %rd24;
	st.global.f64 	[%rd25], %fd80;
	st.global.u32 	[%rd3], %r167;
	@%p40 bra 	$L__BB5_26;
	and.b32  	%r40, %r5, 7;
	sub.s32 	%r119, %r2, %r3;
	setp.gt.u32 	%p41, %r119, -8;
	mov.b32 	%r172, 0;
	@%p41 bra 	$L__BB5_18;
	and.b32  	%r172, %r5, 2147483640;
	neg.s32 	%r168, %r167;
	mov.b32 	%r170, 0;
	mov.u32 	%r169, %r2;
$L__BB5_17:
	.pragma "nounroll";
	setp.eq.s32 	%p42, %r168, 0;
	selp.u32 	%r121, 1, 0, %p42;
	mul.wide.s32 	%rd26, %r169, 4;
	add.s64 	%rd27, %rd1, %rd26;
	st.global.u32 	[%rd27], %r121;
	add.s32 	%r122, %r170, 1;
	setp.eq.s32 	%p43, %r122, %r167;
	selp.u32 	%r123, 1, 0, %p43;
	st.global.u32 	[%rd27+4], %r123;
	add.s32 	%r124, %r170, 2;
	setp.eq.s32 	%p44, %r124, %r167;
	selp.u32 	%r125, 1, 0, %p44;
	st.global.u32 	[%rd27+8], %r125;
	add.s32 	%r126, %r170, 3;
	setp.eq.s32 	%p45, %r126, %r167;
	selp.u32 	%r127, 1, 0, %p45;
	st.global.u32 	[%rd27+12], %r127;
	add.s32 	%r128, %r170, 4;
	setp.eq.s32 	%p46, %r128, %r167;
	selp.u32 	%r129, 1, 0, %p46;
	st.global.u32 	[%rd27+16], %r129;
	add.s32 	%r130, %r170, 5;
	setp.eq.s32 	%p47, %r130, %r167;
	selp.u32 	%r131, 1, 0, %p47;
	st.global.u32 	[%rd27+20], %r131;
	add.s32 	%r132, %r170, 6;
	setp.eq.s32 	%p48, %r132, %r167;
	selp.u32 	%r133, 1, 0, %p48;
	st.global.u32 	[%rd27+24], %r133;
	add.s32 	%r134, %r170, 7;
	setp.eq.s32 	%p49, %r134, %r167;
	selp.u32 	%r135, 1, 0, %p49;
	st.global.u32 	[%rd27+28], %r135;
	add.s32 	%r170, %r170, 8;
	add.s32 	%r169, %r169, 8;
	add.s32 	%r168, %r168, 8;
	setp.ne.s32 	%p50, %r170, %r172;
	@%p50 bra 	$L__BB5_17;
$L__BB5_18:
	setp.eq.s32 	%p51, %r40, 0;
	@%p51 bra 	$L__BB5_26;
	and.b32  	%r50, %r5, 3;
	setp.lt.u32 	%p52, %r40, 4;
	@%p52 bra 	$L__BB5_21;
	setp.eq.s32 	%p53, %r172, %r167;
	selp.u32 	%r136, 1, 0, %p53;
	add.s32 	%r137, %r172, %r2;
	mul.wide.s32 	%rd28, %r137, 4;
	add.s64 	%rd29, %rd1, %rd28;
	st.global.u32 	[%rd29], %r136;
	add.s32 	%r138, %r172, 1;
	setp.eq.s32 	%p54, %r138, %r167;
	selp.u32 	%r139, 1, 0, %p54;
	st.global.u32 	[%rd29+4], %r139;
	add.s32 	%r140, %r172, 2;
	setp.eq.s32 	%p55, %r140, %r167;
	selp.u32 	%r141, 1, 0, %p55;
	st.global.u32 	[%rd29+8], %r141;
	add.s32 	%r142, %r172, 3;
	setp.eq.s32 	%p56, %r142, %r167;
	selp.u32 	%r143, 1, 0, %p56;
	st.global.u32 	[%rd29+12], %r143;
	add.s32 	%r172, %r172, 4;
$L__BB5_21:
	setp.eq.s32 	%p57, %r50, 0;
	@%p57 bra 	$L__BB5_26;
	setp.eq.s32 	%p58, %r50, 1;
	@%p58 bra 	$L__BB5_24;
	setp.eq.s32 	%p59, %r172, %r167;
	selp.u32 	%r144, 1, 0, %p59;
	add.s32 	%r145, %r172, %r2;
	mul.wide.s32 	%rd30, %r145, 4;
	add.s64 	%rd31, %rd1, %rd30;
	st.global.u32 	[%rd31], %r144;
	add.s32 	%r146, %r172, 1;
	setp.eq.s32 	%p60, %r146, %r167;
	selp.u32 	%r147, 1, 0, %p60;
	st.global.u32 	[%rd31+4], %r147;
	add.s32 	%r172, %r172, 2;
$L__BB5_24:
	and.b32  	%r148, %r5, 1;
	setp.eq.b32 	%p61, %r148, 1;
	not.pred 	%p62, %p61;
	@%p62 bra 	$L__BB5_26;
	setp.eq.s32 	%p63, %r172, %r167;
	selp.u32 	%r149, 1, 0, %p63;
	add.s32 	%r150, %r172, %r2;
	mul.wide.s32 	%rd32, %r150, 4;
	add.s64 	%rd33, %rd1, %rd32;
	st.global.u32 	[%rd33], %r149;
$L__BB5_26:
	ret;

}
	// .globl	_ZN5mopmc9functions4cuda3absEPKdi
.visible .entry _ZN5mopmc9functions4cuda3absEPKdi(
	.param .u64 .ptr .align 1 _ZN5mopmc9functions4cuda3absEPKdi_param_0,
	.param .u32 _ZN5mopmc9functions4cuda3absEPKdi_param_1
)
{


	ret;

}


// ===== COMPILED SASS (sm_100) =====

	.target	sm_100

	.elftype	@"ET_EXEC"


//--------------------- .note.nv.tkinfo           --------------------------
	.section	.note.nv.tkinfo,"",@"SHT_NOTE"
	.sectionflags	@"SHF_NOTE_NV_TKINFO"
	.tkinfo
        /*0018*/ 	.word	0x00000002
        /*0030*/ 	.string	""
        /*0030*/ 	.string	"ptxas"
        /*0030*/ 	.string	"Cuda compilation tools, release 13.0, V13.0.88"
        /*0030*/ 	.string	"Build cuda_13.0.r13.0/compiler.36424714_0"
        /*0030*/ 	.string	"-arch sm_100 -m 64 "



//--------------------- .note.nv.cuinfo           --------------------------
	.section	.note.nv.cuinfo,"",@"SHT_NOTE"
	.sectionflags	@"SHF_NOTE_NV_CUINFO"
        /*0018*/ 	.short	0x0002
        /*001a*/ 	.short	0x0064
        /*001c*/ 	.short	0x0082
	.zero		2


//--------------------- .nv.info                  --------------------------
	.section	.nv.info,"",@"SHT_CUDA_INFO"
	.align	4


	//----- nvinfo : EIATTR_REGCOUNT
	.align		4
        /*0000*/ 	.byte	0x04, 0x2f
        /*0002*/ 	.short	(.L_1 - .L_0)
	.align		4
.L_0:
        /*0004*/ 	.word	index@(_ZN5mopmc9functions4cuda9aggregateEPKdS3_Pdii)
        /*0008*/ 	.word	0x00000020


	//----- nvinfo : EIATTR_FRAME_SIZE
	.align		4
.L_1:
        /*000c*/ 	.byte	0x04, 0x11
        /*000e*/ 	.short	(.L_3 - .L_2)
	.align		4
.L_2:
        /*0010*/ 	.word	index@(_ZN5mopmc9functions4cuda9aggregateEPKdS3_Pdii)
        /*0014*/ 	.word	0x00000000


	//----- nvinfo : EIATTR_REGCOUNT
	.align		4
.L_3:
        /*0018*/ 	.byte	0x04, 0x2f
        /*001a*/ 	.short	(.L_5 - .L_4)
	.align		4
.L_4:
        /*001c*/ 	.word	index@(_ZN5mopmc9functions4cuda9maxValue1EPKdPdPKiPiii)
        /*0020*/ 	.word	0x0000001f


	//----- nvinfo : EIATTR_FRAME_SIZE
	.align		4
.L_5:
        /*0024*/ 	.byte	0x04, 0x11
        /*0026*/ 	.short	(.L_7 - .L_6)
	.align		4
.L_6:
        /*0028*/ 	.word	index@(_ZN5mopmc9functions4cuda9maxValue1EPKdPdPKiPiii)
        /*002c*/ 	.word	0x00000000


	//----- nvinfo : EIATTR_REGCOUNT
	.align		4
.L_7:
        /*0030*/ 	.byte	0x04, 0x2f
        /*0032*/ 	.short	(.L_9 - .L_8)
	.align		4
.L_8:
        /*0034*/ 	.word	index@(_ZN5mopmc9functions4cuda12row2RowGroupEPKiPii)
        /*0038*/ 	.word	0x0000000a


	//----- nvinfo : EIATTR_FRAME_SIZE
	.align		4
.L_9:
        /*003c*/ 	.byte	0x04, 0x11
        /*003e*/ 	.short	(.L_11 - .L_10)
	.align		4
.L_10:
        /*0040*/ 	.word	index@(_ZN5mopmc9functions4cuda12row2RowGroupEPKiPii)
        /*0044*/ 	.word	0x00000000


	//----- nvinfo : EIATTR_REGCOUNT
	.align		4
.L_11:
        /*0048*/ 	.byte	0x04, 0x2f
        /*004a*/ 	.short	(.L_13 - .L_12)
	.align		4
.L_12:
        /*004c*/ 	.word	index@(_ZN5mopmc9functions4cuda13binaryMaskingEPKiS3_S3_S3_PiS4_i)
        /*0050*/ 	.word	0x00000010


	//----- nvinfo : EIATTR_FRAME_SIZE
	.align		4
.L_13:
        /*0054*/ 	.byte	0x04, 0x11
        /*0056*/ 	.short	(.L_15 - .L_14)
	.align		4
.L_14:
        /*0058*/ 	.word	index@(_ZN5mopmc9functions4cuda13binaryMaskingEPKiS3_S3_S3_PiS4_i)
        /*005c*/ 	.word	0x00000000


	//----- nvinfo : EIATTR_REGCOUNT
	.align		4
.L_15:
        /*0060*/ 	.byte	0x04, 0x2f
        /*0062*/ 	.short	(.L_17 - .L_16)
	.align		4
.L_16:
        /*0064*/ 	.word	index@(_ZN5mopmc9functions4cuda6tilingEPKiPiii)
        /*0068*/ 	.word	0x00000020


	//----- nvinfo : EIATTR_FRAME_SIZE
	.align		4
.L_17:
        /*006c*/ 	.byte	0x04, 0x11
        /*006e*/ 	.short	(.L_19 - .L_18)
	.align		4
.L_18:
        /*0070*/ 	.word	index@(_ZN5mopmc9functions4cuda6tilingEPKiPiii)
        /*0074*/ 	.word	0x00000000


	//----- nvinfo : EIATTR_REGCOUNT
	.align		4
.L_19:
        /*0078*/ 	.byte	0x04, 0x2f
        /*007a*/ 	.short	(.L_21 - .L_20)
	.align		4
.L_20:
        /*007c*/ 	.word	index@(_ZN5mopmc9functions4cuda9maxValue2EPKdPdPKiPiS7_i)
        /*0080*/ 	.word	0x00000020


	//----- nvinfo : EIATTR_FRAME_SIZE
	.align		4
.L_21:
        /*0084*/ 	.byte	0x04, 0x11
        /*0086*/ 	.short	(.L_23 - .L_22)
	.align		4
.L_22:
        /*0088*/ 	.word	index@(_ZN5mopmc9functions4cuda9maxValue2EPKdPdPKiPiS7_i)
        /*008c*/ 	.word	0x00000000


	//----- nvinfo : EIATTR_REGCOUNT
	.align		4
.L_23:
        /*0090*/ 	.byte	0x04, 0x2f
        /*0092*/ 	.short	(.L_25 - .L_24)
	.align		4
.L_24:
        /*0094*/ 	.word	index@(_ZN5mopmc9functions4cuda3absEPKdi)
        /*0098*/ 	.word	0x00000004


	//----- nvinfo : EIATTR_FRAME_SIZE
	.align		4
.L_25:
        /*009c*/ 	.byte	0x04, 0x11
        /*009e*/ 	.short	(.L_27 - .L_26)
	.align		4
.L_26:
        /*00a0*/ 	.word	index@(_ZN5mopmc9functions4cuda3absEPKdi)
        /*00a4*/ 	.word	0x00000000


	//----- nvinfo : EIATTR_MIN_STACK_SIZE
	.align		4
.L_27:
        /*00a8*/ 	.byte	0x04, 0x12
        /*00aa*/ 	.short	(.L_29 - .L_28)
	.align		4
.L_28:
        /*00ac*/ 	.word	index@(_ZN5mopmc9functions4cuda3absEPKdi)
        /*00b0*/ 	.word	0x00000000


	//----- nvinfo : EIATTR_MIN_STACK_SIZE
	.align		4
.L_29:
        /*00b4*/ 	.byte	0x04, 0x12
        /*00b6*/ 	.short	(.L_31 - .L_30)
	.align		4
.L_30:
        /*00b8*/ 	.word	index@(_ZN5mopmc9functions4cuda9maxValue2EPKdPdPKiPiS7_i)
        /*00bc*/ 	.word	0x00000000


	//----- nvinfo : EIATTR_MIN_STACK_SIZE
	.align		4
.L_31:
        /*00c0*/ 	.byte	0x04, 0x12
        /*00c2*/ 	.short	(.L_33 - .L_32)
	.align		4
.L_32:
        /*00c4*/ 	.word	index@(_ZN5mopmc9functions4cuda6tilingEPKiPiii)
        /*00c8*/ 	.word	0x00000000


	//----- nvinfo : EIATTR_MIN_STACK_SIZE
	.align		4
.L_33:
        /*00cc*/ 	.byte	0x04, 0x12
        /*00ce*/ 	.short	(.L_35 - .L_34)
	.align		4
.L_34:
        /*00d0*/ 	.word	index@(_ZN5mopmc9functions4cuda13binaryMaskingEPKiS3_S3_S3_PiS4_i)
        /*00d4*/ 	.word	0x00000000


	//----- nvinfo : EIATTR_MIN_STACK_SIZE
	.align		4
.L_35:
        /*00d8*/ 	.byte	0x04, 0x12
        /*00da*/ 	.short	(.L_37 - .L_36)
	.align		4
.L_36:
        /*00dc*/ 	.word	index@(_ZN5mopmc9functions4cuda12row2RowGroupEPKiPii)
        /*00e0*/ 	.word	0x00000000


	//----- nvinfo : EIATTR_MIN_STACK_SIZE
	.align		4
.L_37:
        /*00e4*/ 	.byte	0x04, 0x12
        /*00e6*/ 	.short	(.L_39 - .L_38)
	.align		4
.L_38:
        /*00e8*/ 	.word	index@(_ZN5mopmc9functions4cuda9maxValue1EPKdPdPKiPiii)
        /*00ec*/ 	.word	0x00000000


	//----- nvinfo : EIATTR_MIN_STACK_SIZE
	.align		4
.L_39:
        /*00f0*/ 	.byte	0x04, 0x12
        /*00f2*/ 	.short	(.L_41 - .L_40)
	.align		4
.L_40:
        /*00f4*/ 	.word	index@(_ZN5mopmc9functions4cuda9aggregateEPKdS3_Pdii)
        /*00f8*/ 	.word	0x00000000
.L_41:


//--------------------- .nv.compat                --------------------------
	.section	.nv.compat,"",@"SHT_CUDA_COMPAT_INFO"
	.align	4
        /*0000*/ 	.byte	0x02, 0x09, 0x00, 0x00, 0x02, 0x02, 0x01, 0x00, 0x02, 0x05, 0x05, 0x00, 0x03, 0x07, 0x01, 0x01
        /*0010*/ 	.byte	0x02, 0x03, 0x00, 0x00, 0x02, 0x06, 0x01, 0x00, 0x04, 0x0b, 0x08, 0x00, 0x01, 0x00, 0x00, 0x00
        /*0020*/ 	.byte	0x00, 0x00, 0x00, 0x00


//--------------------- .nv.info._ZN5mopmc9functions4cuda3absEPKdi --------------------------
	.section	.nv.info._ZN5mopmc9functions4cuda3absEPKdi,"",@"SHT_CUDA_INFO"
	.sectionflags	@""
	.align	4


	//----- nvinfo : EIATTR_CUDA_API_VERSION
	.align		4
        /*0000*/ 	.byte	0x04, 0x37
        /*0002*/ 	.short	(.L_43 - .L_42)
.L_42:
        /*0004*/ 	.word	0x00000082


	//----- nvinfo : EIATTR_KPARAM_INFO
	.align		4
.L_43:
        /*0008*/ 	.byte	0x04, 0x17
        /*000a*/ 	.short	(.L_45 - .L_44)
.L_44:
        /*000c*/ 	.word	0x00000000
        /*0010*/ 	.short	0x0001
        /*0012*/ 	.short	0x0008
        /*0014*/ 	.byte	0x00, 0xf0, 0x11, 0x00


	//----- nvinfo : EIATTR_KPARAM_INFO
	.align		4
.L_45:
        /*0018*/ 	.byte	0x04, 0x17
        /*001a*/ 	.short	(.L_47 - .L_46)
.L_46:
        /*001c*/ 	.word	0x00000000
        /*0020*/ 	.short	0x0000
        /*0022*/ 	.short	0x0000
        /*0024*/ 	.byte	0x00, 0xf5, 0x21, 0x00


	//----- nvinfo : EIATTR_SPARSE_MMA_MASK
	.align		4
.L_47:
        /*0028*/ 	.byte	0x03, 0x50
        /*002a*/ 	.short	0x0000


	//----- nvinfo : EIATTR_MAXREG_COUNT
	.align		4
        /*002c*/ 	.byte	0x03, 0x1b
        /*002e*/ 	.short	0x00ff


	//----- nvinfo : EIATTR_MERCURY_ISA_VERSION
	.align		4
        /*0030*/ 	.byte	0x03, 0x5f
        /*0032*/ 	.short	0x0101


	//----- nvinfo : EIATTR_VRC_CTA_INIT_COUNT
	.align		4
        /*0034*/ 	.byte	0x02, 0x4a
	.zero		1
	.zero		1


	//----- nvinfo : EIATTR_EXIT_INSTR_OFFSETS
	.align		4
        /*0038*/ 	.byte	0x04, 0x1c
        /*003a*/ 	.short	(.L_49 - .L_48)


	//   ....[0]....
.L_48:
        /*003c*/ 	.word	0x00000010


	//----- nvinfo : EIATTR_CBANK_PARAM_SIZE
	.align		4
.L_49:
        /*0040*/ 	.byte	0x03, 0x19
        /*0042*/ 	.short	0x000c


	//----- nvinfo : EIATTR_PARAM_CBANK
	.align		4
        /*0044*/ 	.byte	0x04, 0x0a
        /*0046*/ 	.short	(.L_51 - .L_50)
	.align		4
.L_50:
        /*0048*/ 	.word	index@(.nv.constant0._ZN5mopmc9functions4cuda3absEPKdi)
        /*004c*/ 	.short	0x0380
        /*004e*/ 	.short	0x000c


	//----- nvinfo : EIATTR_SW_WAR
	.align		4
.L_51:
        /*0050*/ 	.byte	0x04, 0x36
        /*0052*/ 	.short	(.L_53 - .L_52)
.L_52:
        /*0054*/ 	.word	0x00000008
.L_53:


//--------------------- .nv.info._ZN5mopmc9functions4cuda9maxValue2EPKdPdPKiPiS7_i --------------------------
	.section	.nv.info._ZN5mopmc9functions4cuda9maxValue2EPKdPdPKiPiS7_i,"",@"SHT_CUDA_INFO"
	.sectionflags	@""
	.align	4


	//----- nvinfo : EIATTR_CUDA_API_VERSION
	.align		4
        /*0000*/ 	.byte	0x04, 0x37
        /*0002*/ 	.short	(.L_55 - .L_54)
.L_54:
        /*0004*/ 	.word	0x00000082


	//----- nvinfo : EIATTR_KPARAM_INFO
	.align		4
.L_55:
        /*0008*/ 	.byte	0x04, 0x17
        /*000a*/ 	.short	(.L_57 - .L_56)
.L_56:
        /*000c*/ 	.word	0x00000000
        /*0010*/ 	.short	0x0005
        /*0012*/ 	.short	0x0028
        /*0014*/ 	.byte	0x00, 0xf0, 0x11, 0x00


	//----- nvinfo : EIATTR_KPARAM_INFO
	.align		4
.L_57:
        /*0018*/ 	.byte	0x04, 0x17
        /*001a*/ 	.short	(.L_59 - .L_58)
.L_58:
        /*001c*/ 	.word	0x00000000
        /*0020*/ 	.short	0x0004
        /*0022*/ 	.short	0x0020
        /*0024*/ 	.byte	0x00, 0xf5, 0x21, 0x00


	//----- nvinfo : EIATTR_KPARAM_INFO
	.align		4
.L_59:
        /*0028*/ 	.byte	0x04, 0x17
        /*002a*/ 	.short	(.L_61 - .L_60)
.L_60:
        /*002c*/ 	.word	0x00000000
        /*0030*/ 	.short	0x0003
        /*0032*/ 	.short	0x0018
        /*0034*/ 	.byte	0x00, 0xf5, 0x21, 0x00


	//----- nvinfo : EIATTR_KPARAM_INFO
	.align		4
.L_61:
        /*0038*/ 	.byte	0x04, 0x17
        /*003a*/ 	.short	(.L_63 - .L_62)
.L_62:
        /*003c*/ 	.word	0x00000000
        /*0040*/ 	.short	0x0002
        /*0042*/ 	.short	0x0010
        /*0044*/ 	.byte	0x00, 0xf5, 0x21, 0x00


	//----- nvinfo : EIATTR_KPARAM_INFO
	.align		4
.L_63:
        /*0048*/ 	.byte	0x04, 0x17
        /*004a*/ 	.short	(.L_65 - .L_64)
.L_64:
        /*004c*/ 	.word	0x00000000
        /*0050*/ 	.short	0x0001
        /*0052*/ 	.short	0x0008
        /*0054*/ 	.byte	0x00, 0xf5, 0x21, 0x00


	//----- nvinfo : EIATTR_KPARAM_INFO
	.align		4
.L_65:
        /*0058*/ 	.byte	0x04, 0x17
        /*005a*/ 	.short	(.L_67 - .L_66)
.L_66:
        /*005c*/ 	.word	0x00000000
        /*0060*/ 	.short	0x0000
        /*0062*/ 	.short	0x0000
        /*0064*/ 	.byte	0x00, 0xf5, 0x21, 0x00


	//----- nvinfo : EIATTR_SPARSE_MMA_MASK
	.align		4
.L_67:
        /*0068*/ 	.byte	0x03, 0x50
        /*006a*/ 	.short	0x0000


	//----- nvinfo : EIATTR_MAXREG_COUNT
	.align		4
        /*006c*/ 	.byte	0x03, 0x1b
        /*006e*/ 	.short	0x00ff


	//----- nvinfo : EIATTR_MERCURY_ISA_VERSION
	.align		4
        /*0070*/ 	.byte	0x03, 0x5f
        /*0072*/ 	.short	0x0101


	//----- nvinfo : EIATTR_VRC_CTA_INIT_COUNT
	.align		4
        /*0074*/ 	.byte	0x02, 0x4a
	.zero		1
	.zero		1


	//----- nvinfo : EIATTR_EXIT_INSTR_OFFSETS
	.align		4
        /*0078*/ 	.byte	0x04, 0x1c
        /*007a*/ 	.short	(.L_69 - .L_68)


	//   ....[0]....
.L_68:
        /*007c*/ 	.word	0x00000070


	//   ....[1]....
        /*0080*/ 	.word	0x00000db0


	//   ....[2]....
        /*0084*/ 	.word	0x000010e0


	//   ....[3]....
        /*0088*/ 	.word	0x00001280


	//   ....[4]....
        /*008c*/ 	.word	0x000013a0


	//   ....[5]....
        /*0090*/ 	.word	0x00001410


	//----- nvinfo : EIATTR_CRS_STACK_SIZE
	.align		4
.L_69:
        /*0094*/ 	.byte	0x04, 0x1e
        /*0096*/ 	.short	(.L_71 - .L_70)
.L_70:
        /*0098*/ 	.word	0x00000000


	//----- nvinfo : EIATTR_CBANK_PARAM_SIZE
	.align		4
.L_71:
        /*009c*/ 	.byte	0x03, 0x19
        /*009e*/ 	.short	0x002c


	//----- nvinfo : EIATTR_PARAM_CBANK
	.align		4
        /*00a0*/ 	.byte	0x04, 0x0a
        /*00a2*/ 	.short	(.L_73 - .L_72)
	.align		4
.L_72:
        /*00a4*/ 	.word	index@(.nv.constant0._ZN5mopmc9functions4cuda9maxValue2EPKdPdPKiPiS7_i)
        /*00a8*/ 	.short	0x0380
        /*00aa*/ 	.short	0x002c


	//----- nvinfo : EIATTR_SW_WAR
	.align		4
.L_73:
        /*00ac*/ 	.byte	0x04, 0x36
        /*00ae*/ 	.short	(.L_75 - .L_74)
.L_74:
        /*00b0*/ 	.word	0x00000008
.L_75:


//--------------------- .nv.info._ZN5mopmc9functions4cuda6tilingEPKiPiii --------------------------
	.section	.nv.info._ZN5mopmc9functions4cuda6tilingEPKiPiii,"",@"SHT_CUDA_INFO"
	.sectionflags	@""
	.align	4


	//----- nvinfo : EIATTR_CUDA_API_VERSION
	.align		4
        /*0000*/ 	.byte	0x04, 0x37
        /*0002*/ 	.short	(.L_77 - .L_76)
.L_76:
        /*0004*/ 	.word	0x00000082


	//----- nvinfo : EIATTR_KPARAM_INFO
	.align		4
.L_77:
        /*0008*/ 	.byte	0x04, 0x17
        /*000a*/ 	.short	(.L_79 - .L_78)
.L_78:
        /*000c*/ 	.word	0x00000000
        /*0010*/ 	.short	0x0003
        /*0012*/ 	.short	0x0014
        /*0014*/ 	.byte	0x00, 0xf0, 0x11, 0x00


	//----- nvinfo : EIATTR_KPARAM_INFO
	.align		4
.L_79:
        /*0018*/ 	.byte	0x04, 0x17
        /*001a*/ 	.short	(.L_81 - .L_80)
.L_80:
        /*001c*/ 	.word	0x00000000
        /*0020*/ 	.short	0x0002
        /*0022*/ 	.short	0x0010
        /*0024*/ 	.byte	0x00, 0xf0, 0x11, 0x00


	//----- nvinfo : EIATTR_KPARAM_INFO
	.align		4
.L_81:
        /*0028*/ 	.byte	0x04, 0x17
        /*002a*/ 	.short	(.L_83 - .L_82)
.L_82:
        /*002c*/ 	.word	0x00000000
        /*0030*/ 	.short	0x0001
        /*0032*/ 	.short	0x0008
        /*0034*/ 	.byte	0x00, 0xf5, 0x21, 0x00


	//----- nvinfo : EIATTR_KPARAM_INFO
	.align		4
.L_83:
        /*0038*/ 	.byte	0x04, 0x17
        /*003a*/ 	.short	(.L_85 - .L_84)
.L_84:
        /*003c*/ 	.word	0x00000000
        /*0040*/ 	.short	0x0000
        /*0042*/ 	.short	0x0000
        /*0044*/ 	.byte	0x00, 0xf5, 0x21, 0x00


	//----- nvinfo : EIATTR_SPARSE_MMA_MASK
	.align		4
.L_85:
        /*0048*/ 	.byte	0x03, 0x50
        /*004a*/ 	.short	0x0000


	//----- nvinfo : EIATTR_MAXREG_COUNT
	.align		4
        /*004c*/ 	.byte	0x03, 0x1b
        /*004e*/ 	.short	0x00ff


	//----- nvinfo : EIATTR_MERCURY_ISA_VERSION
	.align		4
        /*0050*/ 	.byte	0x03, 0x5f
        /*0052*/ 	.short	0x0101


	//----- nvinfo : EIATTR_VRC_CTA_INIT_COUNT
	.align		4
        /*0054*/ 	.byte	0x02, 0x4a
	.zero		1
	.zero		1


	//----- nvinfo : EIATTR_EXIT_INSTR_OFFSETS
	.align		4
        /*0058*/ 	.byte	0x04, 0x1c
        /*005a*/ 	.short	(.L_87 - .L_86)


	//   ....[0]....
.L_86:
        /*005c*/ 	.word	0x000000a0


	//   ....[1]....
        /*0060*/ 	.word	0x00000770


	//   ....[2]....
        /*0064*/ 	.word	0x000009c0


	//   ....[3]....
        /*0068*/ 	.word	0x00000b30


	//   ....[4]....
        /*006c*/ 	.word	0x00000bf0


	//----- nvinfo : EIATTR_CBANK_PARAM_SIZE
	.align		4
.L_87:
        /*0070*/ 	.byte	0x03, 0x19
        /*0072*/ 	.short	0x0018


	//----- nvinfo : EIATTR_PARAM_CBANK
	.align		4
        /*0074*/ 	.byte	0x04, 0x0a
        /*0076*/ 	.short	(.L_89 - .L_88)
	.align		4
.L_88:
        /*0078*/ 	.word	index@(.nv.constant0._ZN5mopmc9functions4cuda6tilingEPKiPiii)
        /*007c*/ 	.short	0x0380
        /*007e*/ 	.short	0x0018


	//----- nvinfo : EIATTR_SW_WAR
	.align		4
.L_89:
        /*0080*/ 	.byte	0x04, 0x36
        /*0082*/ 	.short	(.L_91 - .L_90)
.L_90:
        /*0084*/ 	.word	0x00000008
.L_91:


//--------------------- .nv.info._ZN5mopmc9functions4cuda13binaryMaskingEPKiS3_S3_S3_PiS4_i --------------------------
	.section	.nv.info._ZN5mopmc9functions4cuda13binaryMaskingEPKiS3_S3_S3_PiS4_i,"",@"SHT_CUDA_INFO"
	.sectionflags	@""
	.align	4


	//----- nvinfo : EIATTR_CUDA_API_VERSION
	.align		4
        /*0000*/ 	.byte	0x04, 0x37
        /*0002*/ 	.short	(.L_93 - .L_92)
.L_92:
        /*0004*/ 	.word	0x00000082


	//----- nvinfo : EIATTR_KPARAM_INFO
	.align		4
.L_93:
        /*0008*/ 	.byte	0x04, 0x17
        /*000a*/ 	.short	(.L_95 - .L_94)
.L_94:
        /*000c*/ 	.word	0x00000000
        /*0010*/ 	.short	0x0006
        /*0012*/ 	.short	0x0030
        /*0014*/ 	.byte	0x00, 0xf0, 0x11, 0x00


	//----- nvinfo : EIATTR_KPARAM_INFO
	.align		4
.L_95:
        /*0018*/ 	.byte	0x04, 0x17
        /*001a*/ 	.short	(.L_97 - .L_96)
.L_96:
        /*001c*/ 	.word	0x00000000
        /*0020*/ 	.short	0x0005
        /*0022*/ 	.short	0x0028
        /*0024*/ 	.byte	0x00, 0xf5, 0x21, 0x00


	//----- nvinfo : EIATTR_KPARAM_INFO
	.align		4
.L_97:
        /*0028*/ 	.byte	0x04, 0x17
        /*002a*/ 	.short	(.L_99 - .L_98)
.L_98:
        /*002c*/ 	.word	0x00000000
        /*0030*/ 	.short	0x0004
        /*0032*/ 	.short	0x0020
        /*0034*/ 	.byte	0x00, 0xf5, 0x21, 0x00


	//----- nvinfo : EIATTR_KPARAM_INFO
	.align		4
.L_99:
        /*0038*/ 	.byte	0x04, 0x17
        /*003a*/ 	.short	(.L_101 - .L_100)
.L_100:
        /*003c*/ 	.word	0x00000000
        /*0040*/ 	.short	0x0003
        /*0042*/ 	.short	0x0018
        /*0044*/ 	.byte	0x00, 0xf5, 0x21, 0x00


	//----- nvinfo : EIATTR_KPARAM_INFO
	.align		4
.L_101:
        /*0048*/ 	.byte	0x04, 0x17
        /*004a*/ 	.short	(.L_103 - .L_102)
.L_102:
        /*004c*/ 	.word	0x00000000
        /*0050*/ 	.short	0x0002
        /*0052*/ 	.short	0x0010
        /*0054*/ 	.byte	0x00, 0xf5, 0x21, 0x00


	//----- nvinfo : EIATTR_KPARAM_INFO
	.align		4
.L_103:
        /*0058*/ 	.byte	0x04, 0x17
        /*005a*/ 	.short	(.L_105 - .L_104)
.L_104:
        /*005c*/ 	.word	0x00000000
        /*0060*/ 	.short	0x0001
        /*0062*/ 	.short	0x0008
        /*0064*/ 	.byte	0x00, 0xf5, 0x21, 0x00


	//----- nvinfo : EIATTR_KPARAM_INFO
	.align		4
.L_105:
        /*0068*/ 	.byte	0x04, 0x17
        /*006a*/ 	.short	(.L_107 - .L_106)
.L_106:
        /*006c*/ 	.word	0x00000000
        /*0070*/ 	.short	0x0000
        /*0072*/ 	.short	0x0000
        /*0074*/ 	.byte	0x00, 0xf5, 0x21, 0x00


	//----- nvinfo : EIATTR_SPARSE_MMA_MASK
	.align		4
.L_107:
        /*0078*/ 	.byte	0x03, 0x50
        /*007a*/ 	.short	0x0000


	//----- nvinfo : EIATTR_MAXREG_COUNT
	.align		4
        /*007c*/ 	.byte	0x03, 0x1b
        /*007e*/ 	.short	0x00ff


	//----- nvinfo : EIATTR_MERCURY_ISA_VERSION
	.align		4
        /*0080*/ 	.byte	0x03, 0x5f
        /*0082*/ 	.short	0x0101


	//----- nvinfo : EIATTR_VRC_CTA_INIT_COUNT
	.align		4
        /*0084*/ 	.byte	0x02, 0x4a
	.zero		1
	.zero		1


	//----- nvinfo : EIATTR_EXIT_INSTR_OFFSETS
	.align		4
        /*0088*/ 	.byte	0x04, 0x1c
        /*008a*/ 	.short	(.L_109 - .L_108)


	//   ....[0]....
.L_108:
        /*008c*/ 	.word	0x00000070


	//   ....[1]....
        /*0090*/ 	.word	0x000001e0


	//   ....[2]....
        /*0094*/ 	.word	0x000003a0


	//   ....[3]....
        /*0098*/ 	.word	0x00000450


	//   ....[4]....
        /*009c*/ 	.word	0x000004f0


	//   ....[5]....
        /*00a0*/ 	.word	0x00000550


	//----- nvinfo : EIATTR_CRS_STACK_SIZE
	.align		4
.L_109:
        /*00a4*/ 	.byte	0x04, 0x1e
        /*00a6*/ 	.short	(.L_111 - .L_110)
.L_110:
        /*00a8*/ 	.word	0x00000000


	//----- nvinfo : EIATTR_CBANK_PARAM_SIZE
	.align		4
.L_111:
        /*00ac*/ 	.byte	0x03, 0x19
        /*00ae*/ 	.short	0x0034


	//----- nvinfo : EIATTR_PARAM_CBANK
	.align		4
        /*00b0*/ 	.byte	0x04, 0x0a
        /*00b2*/ 	.short	(.L_113 - .L_112)
	.align		4
.L_112:
        /*00b4*/ 	.word	index@(.nv.constant0._ZN5mopmc9functions4cuda13binaryMaskingEPKiS3_S3_S3_PiS4_i)
        /*00b8*/ 	.short	0x0380
        /*00ba*/ 	.short	0x0034


	//----- nvinfo : EIATTR_SW_WAR
	.align		4
.L_113:
        /*00bc*/ 	.byte	0x04, 0x36
        /*00be*/ 	.short	(.L_115 - .L_114)
.L_114:
        /*00c0*/ 	.word	0x00000008
.L_115:


//--------------------- .nv.info._ZN5mopmc9functions4cuda12row2RowGroupEPKiPii --------------------------
	.section	.nv.info._ZN5mopmc9functions4cuda12row2RowGroupEPKiPii,"",@"SHT_CUDA_INFO"
	.sectionflags	@""
	.align	4


	//----- nvinfo : EIATTR_CUDA_API_VERSION
	.align		4
        /*0000*/ 	.byte	0x04, 0x37
        /*0002*/ 	.short	(.L_117 - .L_116)
.L_116:
        /*0004*/ 	.word	0x00000082


	//----- nvinfo : EIATTR_KPARAM_INFO
	.align		4
.L_117:
        /*0008*/ 	.byte	0x04, 0x17
        /*000a*/ 	.short	(.L_119 - .L_118)
.L_118:
        /*000c*/ 	.word	0x00000000
        /*0010*/ 	.short	0x0002
        /*0012*/ 	.short	0x0010
        /*0014*/ 	.byte	0x00, 0xf0, 0x11, 0x00


	//----- nvinfo : EIATTR_KPARAM_INFO
	.align		4
.L_119:
        /*0018*/ 	.byte	0x04, 0x17
        /*001a*/ 	.short	(.L_121 - .L_120)
.L_120:
        /*001c*/ 	.word	0x00000000
        /*0020*/ 	.short	0x0001
        /*0022*/ 	.short	0x0008
        /*0024*/ 	.byte	0x00, 0xf5, 0x21, 0x00


	//----- nvinfo : EIATTR_KPARAM_INFO
	.align		4
.L_121:
        /*0028*/ 	.byte	0x04, 0x17
        /*002a*/ 	.short	(.L_123 - .L_122)
.L_122:
        /*002c*/ 	.word	0x00000000
        /*0030*/ 	.short	0x0000
        /*0032*/ 	.short	0x0000
        /*0034*/ 	.byte	0x00, 0xf5, 0x21, 0x00


	//----- nvinfo : EIATTR_SPARSE_MMA_MASK
	.align		4
.L_123:
        /*0038*/ 	.byte	0x03, 0x50
        /*003a*/ 	.short	0x0000


	//----- nvinfo : EIATTR_MAXREG_COUNT
	.align		4
        /*003c*/ 	.byte	0x03, 0x1b
        /*003e*/ 	.short	0x00ff


	//----- nvinfo : EIATTR_MERCURY_ISA_VERSION
	.align		4
        /*0040*/ 	.byte	0x03, 0x5f
        /*0042*/ 	.short	0x0101


	//----- nvinfo : EIATTR_VRC_CTA_INIT_COUNT
	.align		4
        /*0044*/ 	.byte	0x02, 0x4a
	.zero		1
	.zero		1


	//----- nvinfo : EIATTR_EXIT_INSTR_OFFSETS
	.align		4
        /*0048*/ 	.byte	0x04, 0x1c
        /*004a*/ 	.short	(.L_125 - .L_124)


	//   ....[0]....
.L_124:
        /*004c*/ 	.word	0x00000070


	//   ....[1]....
        /*0050*/ 	.word	0x00000100


	//----- nvinfo : EIATTR_CBANK_PARAM_SIZE
	.align		4
.L_125:
        /*0054*/ 	.byte	0x03, 0x19
        /*0056*/ 	.short	0x0014


	//----- nvinfo : EIATTR_PARAM_CBANK
	.align		4
        /*0058*/ 	.byte	0x04, 0x0a
        /*005a*/ 	.short	(.L_127 - .L_126)
	.align		4
.L_126:
        /*005c*/ 	.word	index@(.nv.constant0._ZN5mopmc9functions4cuda12row2RowGroupEPKiPii)
        /*0060*/ 	.short	0x0380
        /*0062*/ 	.short	0x0014


	//----- nvinfo : EIATTR_SW_WAR
	.align		4
.L_127:
        /*0064*/ 	.byte	0x04, 0x36
        /*0066*/ 	.short	(.L_129 - .L_128)
.L_128:
        /*0068*/ 	.word	0x00000008
.L_129:


//--------------------- .nv.info._ZN5mopmc9functions4cuda9maxValue1EPKdPdPKiPiii --------------------------
	.section	.nv.info._ZN5mopmc9functions4cuda9maxValue1EPKdPdPKiPiii,"",@"SHT_CUDA_INFO"
	.sectionflags	@""
	.align	4


	//----- nvinfo : EIATTR_CUDA_API_VERSION
	.align		4
        /*0000*/ 	.byte	0x04, 0x37
        /*0002*/ 	.short	(.L_131 - .L_130)
.L_130:
        /*0004*/ 	.word	0x00000082


	//----- nvinfo : EIATTR_KPARAM_INFO
	.align		4
.L_131:
        /*0008*/ 	.byte	0x04, 0x17
        /*000a*/ 	.short	(.L_133 - .L_132)
.L_132:
        /*000c*/ 	.word	0x00000000
        /*0010*/ 	.short	0x0005
        /*0012*/ 	.short	0x0024
        /*0014*/ 	.byte	0x00, 0xf0, 0x11, 0x00


	//----- nvinfo : EIATTR_KPARAM_INFO
	.align		4
.L_133:
        /*0018*/ 	.byte	0x04, 0x17
        /*001a*/ 	.short	(.L_135 - .L_134)
.L_134:
        /*001c*/ 	.word	0x00000000
        /*0020*/ 	.short	0x0004
        /*0022*/ 	.short	0x0020
        /*0024*/ 	.byte	0x00, 0xf0, 0x11, 0x00


	//----- nvinfo : EIATTR_KPARAM_INFO
	.align		4
.L_135:
        /*0028*/ 	.byte	0x04, 0x17
        /*002a*/ 	.short	(.L_137 - .L_136)
.L_136:
        /*002c*/ 	.word	0x00000000
        /*0030*/ 	.short	0x0003
        /*0032*/ 	.short	0x0018
        /*0034*/ 	.byte	0x00, 0xf5, 0x21, 0x00


	//----- nvinfo : EIATTR_KPARAM_INFO
	.align		4
.L_137:
        /*0038*/ 	.byte	0x04, 0x17
        /*003a*/ 	.short	(.L_139 - .L_138)
.L_138:
        /*003c*/ 	.word	0x00000000
        /*0040*/ 	.short	0x0002
        /*0042*/ 	.short	0x0010
        /*0044*/ 	.byte	0x00, 0xf5, 0x21, 0x00


	//----- nvinfo : EIATTR_KPARAM_INFO
	.align		4
.L_139:
        /*0048*/ 	.byte	0x04, 0x17
        /*004a*/ 	.short	(.L_141 - .L_140)
.L_140:
        /*004c*/ 	.word	0x00000000
        /*0050*/ 	.short	0x0001
        /*0052*/ 	.short	0x0008
        /*0054*/ 	.byte	0x00, 0xf5, 0x21, 0x00


	//----- nvinfo : EIATTR_KPARAM_INFO
	.align		4
.L_141:
        /*0058*/ 	.byte	0x04, 0x17
        /*005a*/ 	.short	(.L_143 - .L_142)
.L_142:
        /*005c*/ 	.word	0x00000000
        /*0060*/ 	.short	0x0000
        /*0062*/ 	.short	0x0000
        /*0064*/ 	.byte	0x00, 0xf5, 0x21, 0x00


	//----- nvinfo : EIATTR_SPARSE_MMA_MASK
	.align		4
.L_143:
        /*0068*/ 	.byte	0x03, 0x50
        /*006a*/ 	.short	0x0000


	//----- nvinfo : EIATTR_MAXREG_COUNT
	.align		4
        /*006c*/ 	.byte	0x03, 0x1b
        /*006e*/ 	.short	0x00ff


	//----- nvinfo : EIATTR_MERCURY_ISA_VERSION
	.align		4
        /*0070*/ 	.byte	0x03, 0x5f
        /*0072*/ 	.short	0x0101


	//----- nvinfo : EIATTR_VRC_CTA_INIT_COUNT
	.align		4
        /*0074*/ 	.byte	0x02, 0x4a
	.zero		1
	.zero		1


	//----- nvinfo : EIATTR_EXIT_INSTR_OFFSETS
	.align		4
        /*0078*/ 	.byte	0x04, 0x1c
        /*007a*/ 	.short	(.L_145 - .L_144)


	//   ....[0]....
.L_144:
        /*007c*/ 	.word	0x00000070


	//   ....[1]....
        /*0080*/ 	.word	0x00000db0


	//----- nvinfo : EIATTR_CRS_STACK_SIZE
	.align		4
.L_145:
        /*0084*/ 	.byte	0x04, 0x1e
        /*0086*/ 	.short	(.L_147 - .L_146)
.L_146:
        /*0088*/ 	.word	0x00000000


	//----- nvinfo : EIATTR_CBANK_PARAM_SIZE
	.align		4
.L_147:
        /*008c*/ 	.byte	0x03, 0x19
        /*008e*/ 	.short	0x0028


	//----- nvinfo : EIATTR_PARAM_CBANK
	.align		4
        /*0090*/ 	.byte	0x04, 0x0a
        /*0092*/ 	.short	(.L_149 - .L_148)
	.align		4
.L_148:
        /*0094*/ 	.word	index@(.nv.constant0._ZN5mopmc9functions4cuda9maxValue1EPKdPdPKiPiii)
        /*0098*/ 	.short	0x0380
        /*009a*/ 	.short	0x0028


	//----- nvinfo : EIATTR_SW_WAR
	.align		4
.L_149:
        /*009c*/ 	.byte	0x04, 0x36
        /*009e*/ 	.short	(.L_151 - .L_150)
.L_150:
        /*00a0*/ 	.word	0x00000008
.L_151:


//--------------------- .nv.info._ZN5mopmc9functions4cuda9aggregateEPKdS3_Pdii --------------------------
	.section	.nv.info._ZN5mopmc9functions4cuda9aggregateEPKdS3_Pdii,"",@"SHT_CUDA_INFO"
	.sectionflags	@""
	.align	4


	//----- nvinfo : EIATTR_CUDA_API_VERSION
	.align		4
        /*0000*/ 	.byte	0x04, 0x37
        /*0002*/ 	.short	(.L_153 - .L_152)
.L_152:
        /*0004*/ 	.word	0x00000082


	//----- nvinfo : EIATTR_KPARAM_INFO
	.align		4
.L_153:
        /*0008*/ 	.byte	0x04, 0x17
        /*000a*/ 	.short	(.L_155 - .L_154)
.L_154:
        /*000c*/ 	.word	0x00000000
        /*0010*/ 	.short	0x0004
        /*0012*/ 	.short	0x001c
        /*0014*/ 	.byte	0x00, 0xf0, 0x11, 0x00


	//----- nvinfo : EIATTR_KPARAM_INFO
	.align		4
.L_155:
        /*0018*/ 	.byte	0x04, 0x17
        /*001a*/ 	.short	(.L_157 - .L_156)
.L_156:
        /*001c*/ 	.word	0x00000000
        /*0020*/ 	.short	0x0003
        /*0022*/ 	.short	0x0018
        /*0024*/ 	.byte	0x00, 0xf0, 0x11, 0x00


	//----- nvinfo : EIATTR_KPARAM_INFO
	.align		4
.L_157:
        /*0028*/ 	.byte	0x04, 0x17
        /*002a*/ 	.short	(.L_159 - .L_158)
.L_158:
        /*002c*/ 	.word	0x00000000
        /*0030*/ 	.short	0x0002
        /*0032*/ 	.short	0x0010
        /*0034*/ 	.byte	0x00, 0xf5, 0x21, 0x00


	//----- nvinfo : EIATTR_KPARAM_INFO
	.align		4
.L_159:
        /*0038*/ 	.byte	0x04, 0x17
        /*003a*/ 	.short	(.L_161 - .L_160)
.L_160:
        /*003c*/ 	.word	0x00000000
        /*0040*/ 	.short	0x0001
        /*0042*/ 	.short	0x0008
        /*0044*/ 	.byte	0x00, 0xf5, 0x21, 0x00


	//----- nvinfo : EIATTR_KPARAM_INFO
	.align		4
.L_161:
        /*0048*/ 	.byte	0x04, 0x17
        /*004a*/ 	.short	(.L_163 - .L_162)
.L_162:
        /*004c*/ 	.word	0x00000000
        /*0050*/ 	.short	0x0000
        /*0052*/ 	.short	0x0000
        /*0054*/ 	.byte	0x00, 0xf5, 0x21, 0x00


	//----- nvinfo : EIATTR_SPARSE_MMA_MASK
	.align		4
.L_163:
        /*0058*/ 	.byte	0x03, 0x50
        /*005a*/ 	.short	0x0000


	//----- nvinfo : EIATTR_MAXREG_COUNT
	.align		4
        /*005c*/ 	.byte	0x03, 0x1b
        /*005e*/ 	.short	0x00ff


	//----- nvinfo : EIATTR_MERCURY_ISA_VERSION
	.align		4
        /*0060*/ 	.byte	0x03, 0x5f
        /*0062*/ 	.short	0x0101


	//----- nvinfo : EIATTR_VRC_CTA_INIT_COUNT
	.align		4
        /*0064*/ 	.byte	0x02, 0x4a
	.zero		1
	.zero		1


	//----- nvinfo : EIATTR_EXIT_INSTR_OFFSETS
	.align		4
        /*0068*/ 	.byte	0x04, 0x1c
        /*006a*/ 	.short	(.L_165 - .L_164)


	//   ....[0]....
.L_164:
        /*006c*/ 	.word	0x00000080


	//   ....[1]....
        /*0070*/ 	.word	0x000000f0


	//   ....[2]....
        /*0074*/ 	.word	0x000005e0


	//   ....[3]....
        /*0078*/ 	.word	0x000007f0


	//   ....[4]....
        /*007c*/ 	.word	0x00000940


	//   ....[5]....
        /*0080*/ 	.word	0x000009e0


	//----- nvinfo : EIATTR_CBANK_PARAM_SIZE
	.align		4
.L_165:
        /*0084*/ 	.byte	0x03, 0x19
        /*0086*/ 	.short	0x0020


	//----- nvinfo : EIATTR_PARAM_CBANK
	.align		4
        /*0088*/ 	.byte	0x04, 0x0a
        /*008a*/ 	.short	(.L_167 - .L_166)
	.align		4
.L_166:
        /*008c*/ 	.word	index@(.nv.constant0._ZN5mopmc9functions4cuda9aggregateEPKdS3_Pdii)
        /*0090*/ 	.short	0x0380
        /*0092*/ 	.short	0x0020


	//----- nvinfo : EIATTR_SW_WAR
	.align		4
.L_167:
        /*0094*/ 	.byte	0x04, 0x36
        /*0096*/ 	.short	(.L_169 - .L_168)
.L_168:
        /*0098*/ 	.word	0x00000008
.L_169:


//--------------------- .nv.callgraph             --------------------------
	.section	.nv.callgraph,"",@"SHT_CUDA_CALLGRAPH"
	.align	4
	.sectionentsize	8
	.align		4
        /*0000*/ 	.word	0x00000000
	.align		4
        /*0004*/ 	.word	0xffffffff
	.align		4
        /*0008*/ 	.word	0x00000000
	.align		4
        /*000c*/ 	.word	0xfffffffe
	.align		4
        /*0010*/ 	.word	0x00000000
	.align		4
        /*0014*/ 	.word	0xfffffffd
	.align		4
        /*0018*/ 	.word	0x00000000
	.align		4
        /*001c*/ 	.word	0xfffffffc


//--------------------- .text._ZN5mopmc9functions4cuda3absEPKdi --------------------------
	.section	.text._ZN5mopmc9functions4cuda3absEPKdi,"ax",@progbits
	.align	128
        .global         _ZN5mopmc9functions4cuda3absEPKdi
        .type           _ZN5mopmc9functions4cuda3absEPKdi,@function
        .size           _ZN5mopmc9functions4cuda3absEPKdi,(.L_x_46 - _ZN5mopmc9functions4cuda3absEPKdi)
        .other          _ZN5mopmc9functions4cuda3absEPKdi,@"STO_CUDA_ENTRY STV_DEFAULT"
_ZN5mopmc9functions4cuda3absEPKdi:
.text._ZN5mopmc9functions4cuda3absEPKdi:
[----:B------:R-:W-:Y:S01]  /*0000*/  LDC R1, c[0x0][0x37c] ;  /* 0x0000df00ff017b82 */ /* 0x000fe20000000800 */
[----:B------:R-:W-:Y:S05]  /*0010*/  EXIT ;  /* 0x000000000000794d */ /* 0x000fea0003800000 */
.L_x_0:
[----:B------:R-:W-:-:S00]  /*0020*/  BRA `(.L_x_0) ;  /* 0xfffffffc00fc7947 */ /* 0x000fc0000383ffff */
[----:B------:R-:W-:-:S00]  /*0030*/  NOP ;  /* 0x0000000000007918 */ /* 0x000fc00000000000 */
        /* <DEDUP_REMOVED lines=12> */
.L_x_46:


//--------------------- .text._ZN5mopmc9functions4cuda9maxValue2EPKdPdPKiPiS7_i --------------------------
	.section	.text._ZN5mopmc9functions4cuda9maxValue2EPKdPdPKiPiS7_i,"ax",@progbits
	.align	128
        .global         _ZN5mopmc9functions4cuda9maxValue2EPKdPdPKiPiS7_i
        .type           _ZN5mopmc9functions4cuda9maxValue2EPKdPdPKiPiS7_i,@function
        .size           _ZN5mopmc9functions4cuda9maxValue2EPKdPdPKiPiS7_i,(.L_x_47 - _ZN5mopmc9functions4cuda9maxValue2EPKdPdPKiPiS7_i)
        .other          _ZN5mopmc9functions4cuda9maxValue2EPKdPdPKiPiS7_i,@"STO_CUDA_ENTRY STV_DEFAULT"
_ZN5mopmc9functions4cuda9maxValue2EPKdPdPKiPiS7_i:
.text._ZN5mopmc9functions4cuda9maxValue2EPKdPdPKiPiS7_i:
[----:B------:R-:W-:Y:S01]  /*0000*/  LDC R1, c[0x0][0x37c] ;  /* 0x0000df00ff017b82 */ /* 0x000fe20000000800 */
[----:B------:R-:W0:Y:S07]  /*0010*/  S2R R2, SR_TID.X ;  /* 0x0000000000027919 */ /* 0x000e2e0000002100 */
[----:B------:R-:W0:Y:S01]  /*0020*/  S2UR UR4, SR_CTAID.X ;  /* 0x00000000000479c3 */ /* 0x000e220000002500 */
[----:B------:R-:W1:Y:S07]  /*0030*/  LDCU UR5, c[0x0][0x3a8] ;  /* 0x00007500ff0577ac */ /* 0x000e6e0008000800 */
[----:B------:R-:W0:Y:S02]  /*0040*/  LDC R3, c[0x0][0x360] ;  /* 0x0000d800ff037b82 */ /* 0x000e240000000800 */
[----:B0-----:R-:W-:-:S05]  /*0050*/  IMAD R2, R3, UR4, R2 ;  /* 0x0000000403027c24 */ /* 0x001fca000f8e0202 */
[----:B-1----:R-:W-:-:S13]  /*0060*/  ISETP.GE.U32.AND P0, PT, R2, UR5, PT ;  /* 0x0000000502007c0c */ /* 0x002fda000bf06070 */
[----:B------:R-:W-:Y:S05]  /*0070*/  @P0 EXIT ;  /* 0x000000000000094d */ /* 0x000fea0003800000 */
[----:B------:R-:W0:Y:S01]  /*0080*/  LDC.64 R12, c[0x0][0x390] ;  /* 0x0000e400ff0c7b82 */ /* 0x000e220000000a00 */
[----:B------:R-:W1:Y:S07]  /*0090*/  LDCU.64 UR4, c[0x0][0x358] ;  /* 0x00006b00ff0477ac */ /* 0x000e6e0008000a00 */
[----:B------:R-:W2:Y:S08]  /*00a0*/  LDC.64 R8, c[0x0][0x398] ;  /* 0x0000e600ff087b82 */ /* 0x000eb00000000a00 */
[----:B------:R-:W3:Y:S01]  /*00b0*/  LDC.64 R10, c[0x0][0x380] ;  /* 0x0000e000ff0a7b82 */ /* 0x000ee20000000a00 */
[----:B0-----:R-:W-:-:S05]  /*00c0*/  IMAD.WIDE.U32 R12, R2, 0x4, R12 ;  /* 0x00000004020c7825 */ /* 0x001fca00078e000c */
[----:B-1----:R-:W4:Y:S01]  /*00d0*/  LDG.E R3, desc[UR4][R12.64] ;  /* 0x000000040c037981 */ /* 0x002f22000c1e1900 */
[----:B--2---:R-:W-:-:S03]  /*00e0*/  IMAD.WIDE.U32 R8, R2, 0x4, R8 ;  /* 0x0000000402087825 */ /* 0x004fc600078e0008 */
[----:B------:R-:W2:Y:S04]  /*00f0*/  LDG.E R6, desc[UR4][R12.64+0x4] ;  /* 0x000004040c067981 */ /* 0x000ea8000c1e1900 */
[----:B------:R-:W4:Y:S02]  /*0100*/  LDG.E R0, desc[UR4][R8.64] ;  /* 0x0000000408007981 */ /* 0x000f24000c1e1900 */
[----:B----4-:R-:W-:-:S04]  /*0110*/  IMAD.IADD R19, R3, 0x1, R0 ;  /* 0x0000000103137824 */ /* 0x010fc800078e0200 */
[----:B---3--:R-:W-:-:S06]  /*0120*/  IMAD.WIDE R18, R19, 0x8, R10 ;  /* 0x0000000813127825 */ /* 0x008fcc00078e020a */
[----:B------:R-:W5:Y:S01]  /*0130*/  LDG.E.64 R18, desc[UR4][R18.64] ;  /* 0x0000000412127981 */ /* 0x000f62000c1e1b00 */
[----:B--2---:R-:W-:-:S05]  /*0140*/  IMAD.IADD R5, R6, 0x1, -R3 ;  /* 0x0000000106057824 */ /* 0x004fca00078e0a03 */
[----:B------:R-:W-:Y:S01]  /*0150*/  ISETP.GE.AND P0, PT, R5, 0x1, PT ;  /* 0x000000010500780c */ /* 0x000fe20003f06270 */
[----:B------:R-:W-:-:S12]  /*0160*/  BSSY.RECONVERGENT B0, `(.L_x_1) ;  /* 0x00000c0000007945 */ /* 0x000fd80003800200 */
[----:B------:R-:W-:Y:S05]  /*0170*/  @!P0 BRA `(.L_x_2) ;  /* 0x0000000800f88947 */ /* 0x000fea0003800000 */
[----:B------:R-:W-:Y:S01]  /*0180*/  IMAD.IADD R4, R3, 0x1, -R6 ;  /* 0x0000000103047824 */ /* 0x000fe200078e0a06 */
[----:B------:R-:W-:Y:S01]  /*0190*/  LOP3.LUT R7, R5, 0xf, RZ, 0xc0, !PT ;  /* 0x0000000f05077812 */ /* 0x000fe200078ec0ff */
[----:B------:R-:W-:Y:S01]  /*01a0*/  BSSY.RECONVERGENT B1, `(.L_x_3) ;  /* 0x000005d000017945 */ /* 0x000fe20003800200 */
[----:B------:R-:W-:Y:S02]  /*01b0*/  IMAD.MOV.U32 R26, RZ, RZ, RZ ;  /* 0x000000ffff1a7224 */ /* 0x000fe400078e00ff */
[----:B------:R-:W-:Y:S02]  /*01c0*/  ISETP.GT.U32.AND P2, PT, R4, -0x10, PT ;  /* 0xfffffff00400780c */ /* 0x000fe40003f44070 */
[----:B------:R-:W-:-:S11]  /*01d0*/  ISETP.NE.AND P1, PT, R7, RZ, PT ;  /* 0x000000ff0700720c */ /* 0x000fd60003f25270 */
[----:B------:R-:W-:Y:S05]  /*01e0*/  @P2 BRA `(.L_x_4) ;  /* 0x0000000400602947 */ /* 0x000fea0003800000 */
[----:B------:R-:W-:Y:S01]  /*01f0*/  LOP3.LUT R26, R5, 0x7ffffff0, RZ, 0xc0, !PT ;  /* 0x7ffffff0051a7812 */ /* 0x000fe200078ec0ff */
[----:B------:R-:W-:Y:S02]  /*0200*/  IMAD.MOV.U32 R27, RZ, RZ, RZ ;  /* 0x000000ffff1b7224 */ /* 0x000fe400078e00ff */
[----:B------:R-:W-:-:S07]  /*0210*/  IMAD.MOV.U32 R4, RZ, RZ, R3 ;  /* 0x000000ffff047224 */ /* 0x000fce00078e0003 */
.L_x_5:
[----:B------:R-:W-:-:S05]  /*0220*/  IMAD.WIDE R22, R4, 0x8, R10 ;  /* 0x0000000804167825 */ /* 0x000fca00078e020a */
[----:B------:R-:W2:Y:S04]  /*0230*/  LDG.E.64 R12, desc[UR4][R22.64] ;  /* 0x00000004160c7981 */ /* 0x000ea8000c1e1b00 */
[----:B------:R-:W3:Y:S04]  /*0240*/  LDG.E.64 R16, desc[UR4][R22.64+0x8] ;  /* 0x0000080416107981 */ /* 0x000ee8000c1e1b00 */
[----:B------:R-:W4:Y:S04]  /*0250*/  LDG.E.64 R14, desc[UR4][R22.64+0x10] ;  /* 0x00001004160e7981 */ /* 0x000f28000c1e1b00 */
[----:B------:R-:W4:Y:S04]  /*0260*/  LDG.E.64 R20, desc[UR4][R22.64+0x18] ;  /* 0x0000180416147981 */ /* 0x000f28000c1e1b00 */
[----:B------:R-:W4:Y:S01]  /*0270*/  LDG.E.64 R24, desc[UR4][R22.64+0x78] ;  /* 0x0000780416187981 */ /* 0x000f22000c1e1b00 */
[----:B--2--5:R-:W-:-:S06]  /*0280*/  DSETP.GT.AND P6, PT, R12, R18, PT ;  /* 0x000000120c00722a */ /* 0x024fcc0003fc4000 */
[----:B------:R-:W-:Y:S02]  /*0290*/  FSEL R12, R12, R18, P6 ;  /* 0x000000120c0c7208 */ /* 0x000fe40003000000 */
[----:B------:R-:W-:Y:S02]  /*02a0*/  FSEL R13, R13, R19, P6 ;  /* 0x000000130d0d7208 */ /* 0x000fe40003000000 */
[----:B------:R-:W2:Y:S04]  /*02b0*/  LDG.E.64 R18, desc[UR4][R22.64+0x20] ;  /* 0x0000200416127981 */ /* 0x000ea8000c1e1b00 */
[----:B---3--:R-:W-:-:S06]  /*02c0*/  DSETP.GT.AND P5, PT, R16, R12, PT ;  /* 0x0000000c1000722a */ /* 0x008fcc0003fa4000 */
[----:B------:R-:W-:Y:S02]  /*02d0*/  FSEL R12, R16, R12, P5 ;  /* 0x0000000c100c7208 */ /* 0x000fe40002800000 */
[----:B------:R-:W-:Y:S02]  /*02e0*/  FSEL R13, R17, R13, P5 ;  /* 0x0000000d110d7208 */ /* 0x000fe40002800000 */
[----:B------:R-:W3:Y:S04]  /*02f0*/  LDG.E.64 R16, desc[UR4][R22.64+0x28] ;  /* 0x0000280416107981 */ /* 0x000ee8000c1e1b00 */
[----:B----4-:R-:W-:-:S06]  /*0300*/  DSETP.GT.AND P4, PT, R14, R12, PT ;  /* 0x0000000c0e00722a */ /* 0x010fcc0003f84000 */
[----:B------:R-:W-:Y:S02]  /*0310*/  FSEL R12, R14, R12, P4 ;  /* 0x0000000c0e0c7208 */ /* 0x000fe40002000000 */
[----:B------:R-:W-:Y:S02]  /*0320*/  FSEL R13, R15, R13, P4 ;  /* 0x0000000d0f0d7208 */ /* 0x000fe40002000000 */
[----:B------:R-:W4:Y:S04]  /*0330*/  LDG.E.64 R14, desc[UR4][R22.64+0x30] ;  /* 0x00003004160e7981 */ /* 0x000f28000c1e1b00 */
[----:B------:R-:W-:-:S06]  /*0340*/  DSETP.GT.AND P2, PT, R20, R12, PT ;  /* 0x0000000c1400722a */ /* 0x000fcc0003f44000 */
[----:B------:R-:W-:Y:S02]  /*0350*/  FSEL R12, R20, R12, P2 ;  /* 0x0000000c140c7208 */ /* 0x000fe40001000000 */
[----:B------:R-:W-:Y:S02]  /*0360*/  FSEL R13, R21, R13, P2 ;  /* 0x0000000d150d7208 */ /* 0x000fe40001000000 */
[----:B------:R-:W4:Y:S01]  /*0370*/  LDG.E.64 R20, desc[UR4][R22.64+0x38] ;  /* 0x0000380416147981 */ /* 0x000f22000c1e1b00 */
[C---:B------:R-:W-:Y:S01]  /*0380*/  SEL R0, R27.reuse, R0, P6 ;  /* 0x000000001b007207 */ /* 0x040fe20003000000 */
[----:B------:R-:W-:Y:S02]  /*0390*/  @P5 VIADD R0, R27, 0x1 ;  /* 0x000000011b005836 */ /* 0x000fe40000000000 */
[----:B--2---:R-:W-:-:S06]  /*03a0*/  DSETP.GT.AND P3, PT, R18, R12, PT ;  /* 0x0000000c1200722a */ /* 0x004fcc0003f64000 */
        /* <DEDUP_REMOVED lines=10> */
[----:B------:R-:W4:Y:S01]  /*0450*/  LDG.E.64 R14, desc[UR4][R22.64+0x50] ;  /* 0x00005004160e7981 */ /* 0x000f22000c1e1b00 */
[----:B------:R-:W-:-:S03]  /*0460*/  @P4 VIADD R0, R27, 0x2 ;  /* 0x000000021b004836 */ /* 0x000fc60000000000 */
[----:B------:R-:W-:Y:S01]  /*0470*/  DSETP.GT.AND P4, PT, R20, R12, PT ;  /* 0x0000000c1400722a */ /* 0x000fe20003f84000 */
[----:B------:R-:W-:-:S05]  /*0480*/  @P2 VIADD R0, R27, 0x3 ;  /* 0x000000031b002836 */ /* 0x000fca0000000000 */
[----:B------:R-:W-:Y:S02]  /*0490*/  FSEL R12, R20, R12, P4 ;  /* 0x0000000c140c7208 */ /* 0x000fe40002000000 */
[----:B------:R-:W-:Y:S02]  /*04a0*/  FSEL R13, R21, R13, P4 ;  /* 0x0000000d150d7208 */ /* 0x000fe40002000000 */
[----:B------:R-:W4:Y:S01]  /*04b0*/  LDG.E.64 R20, desc[UR4][R22.64+0x58] ;  /* 0x0000580416147981 */ /* 0x000f22000c1e1b00 */
[C---:B------:R-:W-:Y:S02]  /*04c0*/  @P3 VIADD R0, R27.reuse, 0x4 ;  /* 0x000000041b003836 */ /* 0x040fe40000000000 */
[----:B------:R-:W-:Y:S01]  /*04d0*/  @P6 VIADD R0, R27, 0x5 ;  /* 0x000000051b006836 */ /* 0x000fe20000000000 */
        /* <DEDUP_REMOVED lines=16> */
[----:B------:R-:W-:Y:S01]  /*05e0*/  FSEL R13, R21, R13, P5 ;  /* 0x0000000d150d7208 */ /* 0x000fe20002800000 */
[C---:B------:R-:W-:Y:S02]  /*05f0*/  @P2 VIADD R0, R27.reuse, 0x8 ;  /* 0x000000081b002836 */ /* 0x040fe40000000000 */
[C---:B------:R-:W-:Y:S02]  /*0600*/  @P3 VIADD R0, R27.reuse, 0x9 ;  /* 0x000000091b003836 */ /* 0x040fe40000000000 */
[C---:B------:R-:W-:Y:S02]  /*0610*/  @P6 VIADD R0, R27.reuse, 0xa ;  /* 0x0000000a1b006836 */ /* 0x040fe40000000000 */
[----:B------:R-:W-:Y:S02]  /*0620*/  @P5 VIADD R0, R27, 0xb ;  /* 0x0000000b1b005836 */ /* 0x000fe40000000000 */
[----:B------:R-:W-:Y:S01]  /*0630*/  VIADD R4, R4, 0x10 ;  /* 0x0000001004047836 */ /* 0x000fe20000000000 */
[----:B--2---:R-:W-:-:S06]  /*0640*/  DSETP.GT.AND P4, PT, R18, R12, PT ;  /* 0x0000000c1200722a */ /* 0x004fcc0003f84000 */
[----:B------:R-:W-:Y:S02]  /*0650*/  FSEL R12, R18, R12, P4 ;  /* 0x0000000c120c7208 */ /* 0x000fe40002000000 */
[----:B------:R-:W-:-:S06]  /*0660*/  FSEL R13, R19, R13, P4 ;  /* 0x0000000d130d7208 */ /* 0x000fcc0002000000 */
[----:B---3--:R-:W-:-:S06]  /*0670*/  DSETP.GT.AND P2, PT, R16, R12, PT ;  /* 0x0000000c1000722a */ /* 0x008fcc0003f44000 */
[----:B------:R-:W-:Y:S02]  /*0680*/  FSEL R12, R16, R12, P2 ;  /* 0x0000000c100c7208 */ /* 0x000fe40001000000 */
[----:B------:R-:W-:-:S06]  /*0690*/  FSEL R13, R17, R13, P2 ;  /* 0x0000000d110d7208 */ /* 0x000fcc0001000000 */
[----:B----4-:R-:W-:-:S06]  /*06a0*/  DSETP.GT.AND P3, PT, R14, R12, PT ;  /* 0x0000000c0e00722a */ /* 0x010fcc0003f64000 */
[----:B------:R-:W-:Y:S02]  /*06b0*/  FSEL R12, R14, R12, P3 ;  /* 0x0000000c0e0c7208 */ /* 0x000fe40001800000 */
[----:B------:R-:W-:-:S06]  /*06c0*/  FSEL R13, R15, R13, P3 ;  /* 0x0000000d0f0d7208 */ /* 0x000fcc0001800000 */
[----:B------:R-:W-:Y:S01]  /*06d0*/  DSETP.GT.AND P5, PT, R24, R12, PT ;  /* 0x0000000c1800722a */ /* 0x000fe20003fa4000 */
[C---:B------:R-:W-:Y:S02]  /*06e0*/  @P4 VIADD R0, R27.reuse, 0xc ;  /* 0x0000000c1b004836 */ /* 0x040fe40000000000 */
[C---:B------:R-:W-:Y:S02]  /*06f0*/  @P2 VIADD R0, R27.reuse, 0xd ;  /* 0x0000000d1b002836 */ /* 0x040fe40000000000 */
[----:B------:R-:W-:-:S09]  /*0700*/  @P3 VIADD R0, R27, 0xe ;  /* 0x0000000e1b003836 */ /* 0x000fd20000000000 */
[C---:B------:R-:W-:Y:S02]  /*0710*/  @P5 VIADD R0, R27.reuse, 0xf ;  /* 0x0000000f1b005836 */ /* 0x040fe40000000000 */
[----:B------:R-:W-:-:S05]  /*0720*/  VIADD R27, R27, 0x10 ;  /* 0x000000101b1b7836 */ /* 0x000fca0000000000 */
[----:B------:R-:W-:Y:S02]  /*0730*/  ISETP.NE.AND P2, PT, R27, R26, PT ;  /* 0x0000001a1b00720c */ /* 0x000fe40003f45270 */
[----:B------:R-:W-:Y:S02]  /*0740*/  FSEL R18, R24, R12, P5 ;  /* 0x0000000c18127208 */ /* 0x000fe40002800000 */
[----:B------:R-:W-:-:S09]  /*0750*/  FSEL R19, R25, R13, P5 ;  /* 0x0000000d19137208 */ /* 0x000fd20002800000 */
[----:B------:R-:W-:Y:S05]  /*0760*/  @P2 BRA `(.L_x_5) ;  /* 0xfffffff800ac2947 */ /* 0x000fea000383ffff */
.L_x_4:
[----:B------:R-:W-:Y:S05]  /*0770*/  BSYNC.RECONVERGENT B1 ;  /* 0x0000000000017941 */ /* 0x000fea0003800200 */
.L_x_3:
[----:B------:R-:W-:Y:S05]  /*0780*/  @!P1 BRA `(.L_x_2) ;  /* 0x0000000400749947 */ /* 0x000fea0003800000 */
[----:B------:R-:W-:Y:S01]  /*0790*/  ISETP.GE.U32.AND P2, PT, R7, 0x8, PT ;  /* 0x000000080700780c */ /* 0x000fe20003f46070 */
[----:B------:R-:W-:Y:S01]  /*07a0*/  BSSY.RECONVERGENT B1, `(.L_x_6) ;  /* 0x000002f000017945 */ /* 0x000fe20003800200 */
[----:B------:R-:W-:-:S04]  /*07b0*/  LOP3.LUT R4, R5, 0x7, RZ, 0xc0, !PT ;  /* 0x0000000705047812 */ /* 0x000fc800078ec0ff */
[----:B------:R-:W-:-:S07]  /*07c0*/  ISETP.NE.AND P1, PT, R4, RZ, PT ;  /* 0x000000ff0400720c */ /* 0x000fce0003f25270 */
[----:B------:R-:W-:Y:S06]  /*07d0*/  @!P2 BRA `(.L_x_7) ;  /* 0x0000000000aca947 */ /* 0x000fec0003800000 */
[----:B------:R-:W-:-:S04]  /*07e0*/  IMAD.IADD R17, R3, 0x1, R26 ;  /* 0x0000000103117824 */ /* 0x000fc800078e021a */
[----:B------:R-:W-:-:S05]  /*07f0*/  IMAD.WIDE R16, R17, 0x8, R10 ;  /* 0x0000000811107825 */ /* 0x000fca00078e020a */
[----:B------:R-:W2:Y:S04]  /*0800*/  LDG.E.64 R24, desc[UR4][R16.64] ;  /* 0x0000000410187981 */ /* 0x000ea8000c1e1b00 */
[----:B------:R-:W3:Y:S04]  /*0810*/  LDG.E.64 R12, desc[UR4][R16.64+0x8] ;  /* 0x00000804100c7981 */ /* 0x000ee8000c1e1b00 */
[----:B------:R-:W4:Y:S04]  /*0820*/  LDG.E.64 R14, desc[UR4][R16.64+0x10] ;  /* 0x00001004100e7981 */ /* 0x000f28000c1e1b00 */
        /* <DEDUP_REMOVED lines=13> */
[----:B------:R-:W-:-:S06]  /*0900*/  FSEL R13, R15, R13, P5 ;  /* 0x0000000d0f0d7208 */ /* 0x000fcc0002800000 */
[----:B------:R-:W-:-:S06]  /*0910*/  DSETP.GT.AND P4, PT, R22, R12, PT ;  /* 0x0000000c1600722a */ /* 0x000fcc0003f84000 */
[----:B------:R-:W-:Y:S02]  /*0920*/  FSEL R12, R22, R12, P4 ;  /* 0x0000000c160c7208 */ /* 0x000fe40002000000 */
[----:B------:R-:W-:-:S06]  /*0930*/  FSEL R13, R23, R13, P4 ;  /* 0x0000000d170d7208 */ /* 0x000fcc0002000000 */
[----:B------:R-:W-:Y:S01]  /*0940*/  DSETP.GT.AND P2, PT, R20, R12, PT ;  /* 0x0000000c1400722a */ /* 0x000fe20003f44000 */
[----:B------:R-:W-:-:S05]  /*0950*/  SEL R0, R26, R0, P3 ;  /* 0x000000001a007207 */ /* 0x000fca0001800000 */
[----:B------:R-:W-:Y:S02]  /*0960*/  FSEL R12, R20, R12, P2 ;  /* 0x0000000c140c7208 */ /* 0x000fe40001000000 */
[----:B------:R-:W-:Y:S01]  /*0970*/  FSEL R13, R21, R13, P2 ;  /* 0x0000000d150d7208 */ /* 0x000fe20001000000 */
[C---:B------:R-:W-:Y:S02]  /*0980*/  @P6 VIADD R0, R26.reuse, 0x1 ;  /* 0x000000011a006836 */ /* 0x040fe40000000000 */
[C---:B------:R-:W-:Y:S02]  /*0990*/  @P5 VIADD R0, R26.reuse, 0x2 ;  /* 0x000000021a005836 */ /* 0x040fe40000000000 */
[C---:B------:R-:W-:Y:S02]  /*09a0*/  @P4 VIADD R0, R26.reuse, 0x3 ;  /* 0x000000031a004836 */ /* 0x040fe40000000000 */
[----:B------:R-:W-:Y:S01]  /*09b0*/  @P2 VIADD R0, R26, 0x4 ;  /* 0x000000041a002836 */ /* 0x000fe20000000000 */
[----:B--2---:R-:W-:-:S06]  /*09c0*/  DSETP.GT.AND P3, PT, R24, R12, PT ;  /* 0x0000000c1800722a */ /* 0x004fcc0003f64000 */
[----:B------:R-:W-:Y:S02]  /*09d0*/  FSEL R12, R24, R12, P3 ;  /* 0x0000000c180c7208 */ /* 0x000fe40001800000 */
[----:B------:R-:W-:-:S06]  /*09e0*/  FSEL R13, R25, R13, P3 ;  /* 0x0000000d190d7208 */ /* 0x000fcc0001800000 */
[----:B---3--:R-:W-:-:S06]  /*09f0*/  DSETP.GT.AND P6, PT, R18, R12, PT ;  /* 0x0000000c1200722a */ /* 0x008fcc0003fc4000 */
[----:B------:R-:W-:Y:S02]  /*0a00*/  FSEL R12, R18, R12, P6 ;  /* 0x0000000c120c7208 */ /* 0x000fe40003000000 */
[----:B------:R-:W-:-:S06]  /*0a10*/  FSEL R13, R19, R13, P6 ;  /* 0x0000000d130d7208 */ /* 0x000fcc0003000000 */
[----:B------:R-:W-:Y:S01]  /*0a20*/  DSETP.GT.AND P4, PT, R28, R12, PT ;  /* 0x0000000c1c00722a */ /* 0x000fe20003f84000 */
[C---:B------:R-:W-:Y:S02]  /*0a30*/  @P3 VIADD R0, R26.reuse, 0x5 ;  /* 0x000000051a003836 */ /* 0x040fe40000000000 */
[----:B------:R-:W-:-:S03]  /*0a40*/  @P6 VIADD R0, R26, 0x6 ;  /* 0x000000061a006836 */ /* 0x000fc60000000000 */
[----:B------:R-:W-:Y:S02]  /*0a50*/  FSEL R18, R28, R12, P4 ;  /* 0x0000000c1c127208 */ /* 0x000fe40002000000 */
[----:B------:R-:W-:-:S06]  /*0a60*/  FSEL R19, R29, R13, P4 ;  /* 0x0000000d1d137208 */ /* 0x000fcc0002000000 */
[C---:B------:R-:W-:Y:S02]  /*0a70*/  @P4 VIADD R0, R26.reuse, 0x7 ;  /* 0x000000071a004836 */ /* 0x040fe40000000000 */
[----:B------:R-:W-:-:S07]  /*0a80*/  VIADD R26, R26, 0x8 ;  /* 0x000000081a1a7836 */ /* 0x000fce0000000000 */
.L_x_7:
[----:B------:R-:W-:Y:S05]  /*0a90*/  BSYNC.RECONVERGENT B1 ;  /* 0x0000000000017941 */ /* 0x000fea0003800200 */
.L_x_6:
        /* <DEDUP_REMOVED lines=11> */
[----:B------:R-:W4:Y:S01]  /*0b50*/  LDG.E.64 R20, desc[UR4][R22.64+0x18] ;  /* 0x0000180416147981 */ /* 0x000f22000c1e1b00 */
[----:B--2--5:R-:W-:-:S06]  /*0b60*/  DSETP.GT.AND P1, PT, R12, R18, PT ;  /* 0x000000120c00722a */ /* 0x024fcc0003f24000 */
[----:B------:R-:W-:Y:S02]  /*0b70*/  FSEL R12, R12, R18, P1 ;  /* 0x000000120c0c7208 */ /* 0x000fe40000800000 */
[----:B------:R-:W-:Y:S02]  /*0b80*/  FSEL R13, R13, R19, P1 ;  /* 0x000000130d0d7208 */ /* 0x000fe40000800000 */
[----:B------:R-:W-:-:S04]  /*0b90*/  SEL R0, R26, R0, P1 ;  /* 0x000000001a007207 */ /* 0x000fc80000800000 */
[----:B---3--:R-:W-:-:S06]  /*0ba0*/  DSETP.GT.AND P3, PT, R14, R12, PT ;  /* 0x0000000c0e00722a */ /* 0x008fcc0003f64000 */
[----:B------:R-:W-:Y:S02]  /*0bb0*/  FSEL R12, R14, R12, P3 ;  /* 0x0000000c0e0c7208 */ /* 0x000fe40001800000 */
[----:B------:R-:W-:-:S06]  /*0bc0*/  FSEL R13, R15, R13, P3 ;  /* 0x0000000d0f0d7208 */ /* 0x000fcc0001800000 */
[----:B----4-:R-:W-:Y:S01]  /*0bd0*/  DSETP.GT.AND P4, PT, R16, R12, PT ;  /* 0x0000000c1000722a */ /* 0x010fe20003f84000 */
[----:B------:R-:W-:-:S05]  /*0be0*/  @P3 VIADD R0, R26, 0x1 ;  /* 0x000000011a003836 */ /* 0x000fca0000000000 */
[----:B------:R-:W-:Y:S02]  /*0bf0*/  FSEL R12, R16, R12, P4 ;  /* 0x0000000c100c7208 */ /* 0x000fe40002000000 */
[----:B------:R-:W-:-:S06]  /*0c00*/  FSEL R13, R17, R13, P4 ;  /* 0x0000000d110d7208 */ /* 0x000fcc0002000000 */
[----:B------:R-:W-:Y:S01]  /*0c10*/  DSETP.GT.AND P5, PT, R20, R12, PT ;  /* 0x0000000c1400722a */ /* 0x000fe20003fa4000 */
[----:B------:R-:W-:-:S05]  /*0c20*/  @P4 VIADD R0, R26, 0x2 ;  /* 0x000000021a004836 */ /* 0x000fca0000000000 */
[----:B------:R-:W-:Y:S02]  /*0c30*/  FSEL R18, R20, R12, P5 ;  /* 0x0000000c14127208 */ /* 0x000fe40002800000 */
[----:B------:R-:W-:-:S06]  /*0c40*/  FSEL R19, R21, R13, P5 ;  /* 0x0000000d15137208 */ /* 0x000fcc0002800000 */
[C---:B------:R-:W-:Y:S02]  /*0c50*/  @P5 VIADD R0, R26.reuse, 0x3 ;  /* 0x000000031a005836 */ /* 0x040fe40000000000 */
[----:B------:R-:W-:-:S07]  /*0c60*/  VIADD R26, R26, 0x4 ;  /* 0x000000041a1a7836 */ /* 0x000fce0000000000 */
.L_x_9:
[----:B------:R-:W-:Y:S05]  /*0c70*/  BSYNC.RECONVERGENT B1 ;  /* 0x0000000000017941 */ /* 0x000fea0003800200 */
.L_x_8:
[----:B------:R-:W-:Y:S05]  /*0c80*/  @!P2 BRA `(.L_x_2) ;  /* 0x000000000034a947 */ /* 0x000fea0003800000 */
[----:B------:R-:W-:Y:S02]  /*0c90*/  IMAD.MOV R4, RZ, RZ, -R7 ;  /* 0x000000ffff047224 */ /* 0x000fe400078e0a07 */
[----:B------:R-:W-:-:S07]  /*0ca0*/  IMAD.IADD R7, R3, 0x1, R26 ;  /* 0x0000000103077824 */ /* 0x000fce00078e021a */
.L_x_10:
[----:B------:R-:W-:-:S06]  /*0cb0*/  IMAD.WIDE R12, R7, 0x8, R10 ;  /* 0x00000008070c7825 */ /* 0x000fcc00078e020a */
[----:B------:R-:W2:Y:S01]  /*0cc0*/  LDG.E.64 R12, desc[UR4][R12.64] ;  /* 0x000000040c0c7981 */ /* 0x000ea2000c1e1b00 */
[----:B------:R-:W-:Y:S02]  /*0cd0*/  VIADD R4, R4, 0x1 ;  /* 0x0000000104047836 */ /* 0x000fe40000000000 */
[----:B------:R-:W-:-:S03]  /*0ce0*/  VIADD R7, R7, 0x1 ;  /* 0x0000000107077836 */ /* 0x000fc60000000000 */
[----:B------:R-:W-:Y:S01]  /*0cf0*/  ISETP.NE.AND P2, PT, R4, RZ, PT ;  /* 0x000000ff0400720c */ /* 0x000fe20003f45270 */
[----:B--2--5:R-:W-:-:S06]  /*0d00*/  DSETP.GT.AND P1, PT, R12, R18, PT ;  /* 0x000000120c00722a */ /* 0x024fcc0003f24000 */
[C---:B------:R-:W-:Y:S01]  /*0d10*/  SEL R0, R26.reuse, R0, P1 ;  /* 0x000000001a007207 */ /* 0x040fe20000800000 */
[----:B------:R-:W-:Y:S01]  /*0d20*/  VIADD R26, R26, 0x1 ;  /* 0x000000011a1a7836 */ /* 0x000fe20000000000 */
[----:B------:R-:W-:Y:S02]  /*0d30*/  FSEL R18, R12, R18, P1 ;  /* 0x000000120c127208 */ /* 0x000fe40000800000 */
[----:B------:R-:W-:Y:S02]  /*0d40*/  FSEL R19, R13, R19, P1 ;  /* 0x000000130d137208 */ /* 0x000fe40000800000 */
[----:B------:R-:W-:Y:S05]  /*0d50*/  @P2 BRA `(.L_x_10) ;  /* 0xfffffffc00d42947 */ /* 0x000fea000383ffff */
.L_x_2:
[----:B------:R-:W-:Y:S05]  /*0d60*/  BSYNC.RECONVERGENT B0 ;  /* 0x0000000000007941 */ /* 0x000fea0003800200 */
.L_x_1:
[----:B------:R-:W0:Y:S02]  /*0d70*/  LDC.64 R10, c[0x0][0x388] ;  /* 0x0000e200ff0a7b82 */ /* 0x000e240000000a00 */
[----:B0-----:R-:W-:-:S05]  /*0d80*/  IMAD.WIDE.U32 R10, R2, 0x8, R10 ;  /* 0x00000008020a7825 */ /* 0x001fca00078e000a */
[----:B-----5:R0:W-:Y:S04]  /*0d90*/  STG.E.64 desc[UR4][R10.64], R18 ;  /* 0x000000120a007986 */ /* 0x0201e8000c101b04 */
[----:B------:R0:W-:Y:S01]  /*0da0*/  STG.E desc[UR4][R8.64], R0 ;  /* 0x0000000008007986 */ /* 0x0001e2000c101904 */
[----:B------:R-:W-:Y:S05]  /*0db0*/  @!P0 EXIT ;  /* 0x000000000000894d */ /* 0x000fea0003800000 */
[----:B------:R-:W-:Y:S01]  /*0dc0*/  IMAD.IADD R6, R3, 0x1, -R6 ;  /* 0x0000000103067824 */ /* 0x000fe200078e0a06 */
[----:B0-----:R-:W-:Y:S01]  /*0dd0*/  LOP3.LUT R10, R5, 0x7, RZ, 0xc0, !PT ;  /* 0x00000007050a7812 */ /* 0x001fe200078ec0ff */
[----:B------:R-:W-:Y:S01]  /*0de0*/  BSSY.RECONVERGENT B0, `(.L_x_11) ;  /* 0x000002f000007945 */ /* 0x000fe20003800200 */
[----:B------:R-:W-:Y:S02]  /*0df0*/  IMAD.MOV.U32 R2, RZ, RZ, RZ ;  /* 0x000000ffff027224 */ /* 0x000fe400078e00ff */
[----:B------:R-:W-:Y:S02]  /*0e00*/  ISETP.GT.U32.AND P1, PT, R6, -0x8, PT ;  /* 0xfffffff80600780c */ /* 0x000fe40003f24070 */
[----:B------:R-:W-:-:S11]  /*0e10*/  ISETP.NE.AND P0, PT, R10, RZ, PT ;  /* 0x000000ff0a00720c */ /* 0x000fd60003f05270 */
[----:B------:R-:W-:Y:S05]  /*0e20*/  @P1 BRA `(.L_x_12) ;  /* 0x0000000000a81947 */ /* 0x000fea0003800000 */
[----:B------:R-:W0:Y:S01]  /*0e30*/  LDC.64 R6, c[0x0][0x3a0] ;  /* 0x0000e800ff067b82 */ /* 0x000e220000000a00 */
[----:B------:R-:W-:Y:S01]  /*0e40*/  LOP3.LUT R2, R5, 0x7ffffff8, RZ, 0xc0, !PT ;  /* 0x7ffffff805027812 */ /* 0x000fe200078ec0ff */
[----:B------:R-:W-:Y:S02]  /*0e50*/  IMAD.MOV R4, RZ, RZ, -R0 ;  /* 0x000000ffff047224 */ /* 0x000fe400078e0a00 */
[----:B------:R-:W-:Y:S02]  /*0e60*/  IMAD.MOV.U32 R11, RZ, RZ, RZ ;  /* 0x000000ffff0b7224 */ /* 0x000fe400078e00ff */
[----:B------:R-:W-:-:S07]  /*0e70*/  IMAD.MOV.U32 R13, RZ, RZ, R3 ;  /* 0x000000ffff0d7224 */ /* 0x000fce00078e0003 */
.L_x_13:
[C---:B-1----:R-:W-:Y:S01]  /*0e80*/  VIADD R9, R11.reuse, 0x1 ;  /* 0x000000010b097836 */ /* 0x042fe20000000000 */
[----:B------:R-:W-:Y:S01]  /*0e90*/  ISETP.NE.AND P4, PT, R4, RZ, PT ;  /* 0x000000ff0400720c */ /* 0x000fe20003f85270 */
[C---:B------:R-:W-:Y:S02]  /*0ea0*/  VIADD R15, R11.reuse, 0x2 ;  /* 0x000000020b0f7836 */ /* 0x040fe40000000000 */
[----:B------:R-:W-:Y:S01]  /*0eb0*/  VIADD R17, R11, 0x3 ;  /* 0x000000030b117836 */ /* 0x000fe20000000000 */
[-C--:B------:R-:W-:Y:S01]  /*0ec0*/  ISETP.NE.AND P5, PT, R9, R0.reuse, PT ;  /* 0x000000000900720c */ /* 0x080fe20003fa5270 */
[----:B------:R-:W-:Y:S01]  /*0ed0*/  VIADD R9, R11, 0x4 ;  /* 0x000000040b097836 */ /* 0x000fe20000000000 */
[-C--:B------:R-:W-:Y:S01]  /*0ee0*/  ISETP.NE.AND P6, PT, R15, R0.reuse, PT ;  /* 0x000000000f00720c */ /* 0x080fe20003fc5270 */
[----:B------:R-:W-:Y:S01]  /*0ef0*/  VIADD R19, R11, 0x5 ;  /* 0x000000050b137836 */ /* 0x000fe20000000000 */
[-C--:B------:R-:W-:Y:S01]  /*0f00*/  ISETP.NE.AND P1, PT, R17, R0.reuse, PT ;  /* 0x000000001100720c */ /* 0x080fe20003f25270 */
[C---:B------:R-:W-:Y:S01]  /*0f10*/  VIADD R21, R11.reuse, 0x6 ;  /* 0x000000060b157836 */ /* 0x040fe20000000000 */
[----:B------:R-:W-:Y:S01]  /*0f20*/  SEL R15, RZ, 0x1, P4 ;  /* 0x00000001ff0f7807 */ /* 0x000fe20002000000 */
[C---:B------:R-:W-:Y:S01]  /*0f30*/  VIADD R23, R11.reuse, 0x7 ;  /* 0x000000070b177836 */ /* 0x040fe20000000000 */
[----:B------:R-:W-:Y:S01]  /*0f40*/  SEL R17, RZ, 0x1, P5 ;  /* 0x00000001ff117807 */ /* 0x000fe20002800000 */
[----:B------:R-:W-:Y:S01]  /*0f50*/  VIADD R11, R11, 0x8 ;  /* 0x000000080b0b7836 */ /* 0x000fe20000000000 */
[-C--:B------:R-:W-:Y:S01]  /*0f60*/  ISETP.NE.AND P3, PT, R9, R0.reuse, PT ;  /* 0x000000000900720c */ /* 0x080fe20003f65270 */
[----:B0-----:R-:W-:Y:S01]  /*0f70*/  IMAD.WIDE R8, R13, 0x4, R6 ;  /* 0x000000040d087825 */ /* 0x001fe200078e0206 */
[----:B------:R-:W-:-:S02]  /*0f80*/  ISETP.NE.AND P2, PT, R19, R0, PT ;  /* 0x000000001300720c */ /* 0x000fc40003f45270 */
[-C--:B------:R-:W-:Y:S01]  /*0f90*/  ISETP.NE.AND P4, PT, R21, R0.reuse, PT ;  /* 0x000000001500720c */ /* 0x080fe20003f85270 */
[----:B------:R-:W-:Y:S01]  /*0fa0*/  VIADD R13, R13, 0x8 ;  /* 0x000000080d0d7836 */ /* 0x000fe20000000000 */
[----:B------:R-:W-:Y:S01]  /*0fb0*/  ISETP.NE.AND P5, PT, R23, R0, PT ;  /* 0x000000001700720c */ /* 0x000fe20003fa5270 */
[----:B------:R1:W-:Y:S01]  /*0fc0*/  STG.E desc[UR4][R8.64], R15 ;  /* 0x0000000f08007986 */ /* 0x0003e2000c101904 */
[----:B------:R-:W-:Y:S01]  /*0fd0*/  SEL R19, RZ, 0x1, P6 ;  /* 0x00000001ff137807 */ /* 0x000fe20003000000 */
[----:B------:R-:W-:Y:S01]  /*0fe0*/  VIADD R4, R4, 0x8 ;  /* 0x0000000804047836 */ /* 0x000fe20000000000 */
[----:B------:R-:W-:Y:S01]  /*0ff0*/  SEL R21, RZ, 0x1, P1 ;  /* 0x00000001ff157807 */ /* 0x000fe20000800000 */
[----:B------:R1:W-:Y:S01]  /*1000*/  STG.E desc[UR4][R8.64+0x4], R17 ;  /* 0x0000041108007986 */ /* 0x0003e2000c101904 */
[----:B------:R-:W-:Y:S02]  /*1010*/  SEL R23, RZ, 0x1, P3 ;  /* 0x00000001ff177807 */ /* 0x000fe40001800000 */
[----:B------:R-:W-:Y:S01]  /*1020*/  SEL R25, RZ, 0x1, P2 ;  /* 0x00000001ff197807 */ /* 0x000fe20001000000 */
[----:B------:R1:W-:Y:S01]  /*1030*/  STG.E desc[UR4][R8.64+0x8], R19 ;  /* 0x0000081308007986 */ /* 0x0003e2000c101904 */
[----:B------:R-:W-:-:S02]  /*1040*/  SEL R27, RZ, 0x1, P4 ;  /* 0x00000001ff1b7807 */ /* 0x000fc40002000000 */
[----:B------:R-:W-:Y:S01]  /*1050*/  SEL R29, RZ, 0x1, P5 ;  /* 0x00000001ff1d7807 */ /* 0x000fe20002800000 */
[----:B------:R1:W-:Y:S01]  /*1060*/  STG.E desc[UR4][R8.64+0xc], R21 ;  /* 0x00000c1508007986 */ /* 0x0003e2000c101904 */
[----:B------:R-:W-:-:S03]  /*1070*/  ISETP.NE.AND P1, PT, R11, R2, PT ;  /* 0x000000020b00720c */ /* 0x000fc60003f25270 */
[----:B------:R1:W-:Y:S04]  /*1080*/  STG.E desc[UR4][R8.64+0x10], R23 ;  /* 0x0000101708007986 */ /* 0x0003e8000c101904 */
[----:B------:R1:W-:Y:S04]  /*1090*/  STG.E desc[UR4][R8.64+0x14], R25 ;  /* 0x0000141908007986 */ /* 0x0003e8000c101904 */
[----:B------:R1:W-:Y:S04]  /*10a0*/  STG.E desc[UR4][R8.64+0x18], R27 ;  /* 0x0000181b08007986 */ /* 0x0003e8000c101904 */
[----:B------:R1:W-:Y:S01]  /*10b0*/  STG.E desc[UR4][R8.64+0x1c], R29 ;  /* 0x00001c1d08007986 */ /* 0x0003e2000c101904 */
[----:B------:R-:W-:Y:S05]  /*10c0*/  @P1 BRA `(.L_x_13) ;  /* 0xfffffffc006c1947 */ /* 0x000fea000383ffff */
.L_x_12:
[----:B------:R-:W-:Y:S05]  /*10d0*/  BSYNC.RECONVERGENT B0 ;  /* 0x0000000000007941 */ /* 0x000fea0003800200 */
.L_x_11:
[----:B------:R-:W-:Y:S05]  /*10e0*/  @!P0 EXIT ;  /* 0x000000000000894d */ /* 0x000fea0003800000 */
[----:B------:R-:W-:Y:S01]  /*10f0*/  ISETP.GE.U32.AND P0, PT, R10, 0x4, PT ;  /* 0x000000040a00780c */ /* 0x000fe20003f06070 */
[----:B------:R-:W-:Y:S01]  /*1100*/  BSSY.RECONVERGENT B0, `(.L_x_14) ;  /* 0x0000017000007945 */ /* 0x000fe20003800200 */
[----:B------:R-:W-:-:S04]  /*1110*/  LOP3.LUT R4, R5, 0x3, RZ, 0xc0, !PT ;  /* 0x0000000305047812 */ /* 0x000fc800078ec0ff */
[----:B------:R-:W-:-:S07]  /*1120*/  ISETP.NE.AND P4, PT, R4, RZ, PT ;  /* 0x000000ff0400720c */ /* 0x000fce0003f85270 */
[----:B------:R-:W-:Y:S06]  /*1130*/  @!P0 BRA `(.L_x_15) ;  /* 0x00000000004c8947 */ /* 0x000fec0003800000 */
[----:B------:R-:W0:Y:S01]  /*1140*/  LDC.64 R6, c[0x0][0x3a0] ;  /* 0x0000e800ff067b82 */ /* 0x000e220000000a00 */
[C---:B------:R-:W-:Y:S01]  /*1150*/  VIADD R11, R2.reuse, 0x1 ;  /* 0x00000001020b7836 */ /* 0x040fe20000000000 */
[CC--:B------:R-:W-:Y:S01]  /*1160*/  ISETP.NE.AND P0, PT, R2.reuse, R0.reuse, PT ;  /* 0x000000000200720c */ /* 0x0c0fe20003f05270 */
[C---:B------:R-:W-:Y:S02]  /*1170*/  VIADD R13, R2.reuse, 0x2 ;  /* 0x00000002020d7836 */ /* 0x040fe40000000000 */
[C---:B-1----:R-:W-:Y:S01]  /*1180*/  VIADD R15, R2.reuse, 0x3 ;  /* 0x00000003020f7836 */ /* 0x042fe20000000000 */
[-C--:B------:R-:W-:Y:S01]  /*1190*/  ISETP.NE.AND P1, PT, R11, R0.reuse, PT ;  /* 0x000000000b00720c */ /* 0x080fe20003f25270 */
[----:B------:R-:W-:Y:S01]  /*11a0*/  IMAD.IADD R9, R3, 0x1, R2 ;  /* 0x0000000103097824 */ /* 0x000fe200078e0202 */
[-C--:B------:R-:W-:Y:S01]  /*11b0*/  ISETP.NE.AND P2, PT, R13, R0.reuse, PT ;  /* 0x000000000d00720c */ /* 0x080fe20003f45270 */
[----:B------:R-:W-:Y:S01]  /*11c0*/  VIADD R2, R2, 0x4 ;  /* 0x0000000402027836 */ /* 0x000fe20000000000 */
[----:B------:R-:W-:-:S02]  /*11d0*/  ISETP.NE.AND P3, PT, R15, R0, PT ;  /* 0x000000000f00720c */ /* 0x000fc40003f65270 */
[----:B------:R-:W-:Y:S02]  /*11e0*/  SEL R11, RZ, 0x1, P1 ;  /* 0x00000001ff0b7807 */ /* 0x000fe40000800000 */
[----:B------:R-:W-:Y:S02]  /*11f0*/  SEL R13, RZ, 0x1, P2 ;  /* 0x00000001ff0d7807 */ /* 0x000fe40001000000 */
[----:B------:R-:W-:Y:S01]  /*1200*/  SEL R15, RZ, 0x1, P3 ;  /* 0x00000001ff0f7807 */ /* 0x000fe20001800000 */
[----:B0-----:R-:W-:Y:S01]  /*1210*/  IMAD.WIDE R6, R9, 0x4, R6 ;  /* 0x0000000409067825 */ /* 0x001fe200078e0206 */
[----:B------:R-:W-:-:S04]  /*1220*/  SEL R9, RZ, 0x1, P0 ;  /* 0x00000001ff097807 */ /* 0x000fc80000000000 */
[----:B------:R0:W-:Y:S04]  /*1230*/  STG.E desc[UR4][R6.64+0x4], R11 ;  /* 0x0000040b06007986 */ /* 0x0001e8000c101904 */
[----:B------:R0:W-:Y:S04]  /*1240*/  STG.E desc[UR4][R6.64], R9 ;  /* 0x0000000906007986 */ /* 0x0001e8000c101904 */
[----:B------:R0:W-:Y:S04]  /*1250*/  STG.E desc[UR4][R6.64+0x8], R13 ;  /* 0x0000080d06007986 */ /* 0x0001e8000c101904 */
[----:B------:R0:W-:Y:S02]  /*1260*/  STG.E desc[UR4][R6.64+0xc], R15 ;  /* 0x00000c0f06007986 */ /* 0x0001e4000c101904 */
.L_x_15:
[----:B------:R-:W-:Y:S05]  /*1270*/  BSYNC.RECONVERGENT B0 ;  /* 0x0000000000007941 */ /* 0x000fea0003800200 */
.L_x_14:
[----:B------:R-:W-:Y:S05]  /*1280*/  @!P4 EXIT ;  /* 0x000000000000c94d */ /* 0x000fea0003800000 */
[----:B------:R-:W-:Y:S01]  /*1290*/  ISETP.NE.AND P0, PT, R4, 0x1, PT ;  /* 0x000000010400780c */ /* 0x000fe20003f05270 */
[----:B------:R-:W-:Y:S01]  /*12a0*/  BSSY.RECONVERGENT B0, `(.L_x_16) ;  /* 0x000000f000007945 */ /* 0x000fe20003800200 */
[----:B------:R-:W-:-:S04]  /*12b0*/  LOP3.LUT R5, R5, 0x1, RZ, 0xc0, !PT ;  /* 0x0000000105057812 */ /* 0x000fc800078ec0ff */
[----:B------:R-:W-:-:S07]  /*12c0*/  ISETP.NE.U32.AND P1, PT, R5, 0x1, PT ;  /* 0x000000010500780c */ /* 0x000fce0003f25070 */
[----:B------:R-:W-:Y:S06]  /*12d0*/  @!P0 BRA `(.L_x_17) ;  /* 0x00000000002c8947 */ /* 0x000fec0003800000 */
[----:B------:R-:W2:Y:S01]  /*12e0*/  LDC.64 R4, c[0x0][0x3a0] ;  /* 0x0000e800ff047b82 */ /* 0x000ea20000000a00 */
[C---:B01----:R-:W-:Y:S01]  /*12f0*/  VIADD R9, R2.reuse, 0x1 ;  /* 0x0000000102097836 */ /* 0x043fe20000000000 */
[CC--:B------:R-:W-:Y:S01]  /*1300*/  ISETP.NE.AND P0, PT, R2.reuse, R0.reuse, PT ;  /* 0x000000000200720c */ /* 0x0c0fe20003f05270 */
[----:B------:R-:W-:Y:S02]  /*1310*/  IMAD.IADD R7, R3, 0x1, R2 ;  /* 0x0000000103077824 */ /* 0x000fe400078e0202 */
[----:B------:R-:W-:Y:S01]  /*1320*/  VIADD R2, R2, 0x2 ;  /* 0x0000000202027836 */ /* 0x000fe20000000000 */
[----:B------:R-:W-:-:S04]  /*1330*/  ISETP.NE.AND P2, PT, R9, R0, PT ;  /* 0x000000000900720c */ /* 0x000fc80003f45270 */
[----:B------:R-:W-:Y:S01]  /*1340*/  SEL R9, RZ, 0x1, P2 ;  /* 0x00000001ff097807 */ /* 0x000fe20001000000 */
[----:B--2---:R-:W-:Y:S01]  /*1350*/  IMAD.WIDE R4, R7, 0x4, R4 ;  /* 0x0000000407047825 */ /* 0x004fe200078e0204 */
[----:B------:R-:W-:-:S04]  /*1360*/  SEL R7, RZ, 0x1, P0 ;  /* 0x00000001ff077807 */ /* 0x000fc80000000000 */
[----:B------:R2:W-:Y:S04]  /*1370*/  STG.E desc[UR4][R4.64+0x4], R9 ;  /* 0x0000040904007986 */ /* 0x0005e8000c101904 */
[----:B------:R2:W-:Y:S02]  /*1380*/  STG.E desc[UR4][R4.64], R7 ;  /* 0x0000000704007986 */ /* 0x0005e4000c101904 */
.L_x_17:
[----:B------:R-:W-:Y:S05]  /*1390*/  BSYNC.RECONVERGENT B0 ;  /* 0x0000000000007941 */ /* 0x000fea0003800200 */
.L_x_16:
[----:B------:R-:W-:Y:S05]  /*13a0*/  @P1 EXIT ;  /* 0x000000000000194d */ /* 0x000fea0003800000 */
[----:B--2---:R-:W2:Y:S01]  /*13b0*/  LDC.64 R4, c[0x0][0x3a0] ;  /* 0x0000e800ff047b82 */ /* 0x004ea20000000a00 */
[----:B------:R-:W-:Y:S01]  /*13c0*/  IMAD.IADD R3, R3, 0x1, R2 ;  /* 0x0000000103037824 */ /* 0x000fe200078e0202 */
[----:B------:R-:W-:-:S03]  /*13d0*/  ISETP.NE.AND P0, PT, R2, R0, PT ;  /* 0x000000000200720c */ /* 0x000fc60003f05270 */
[----:B--2---:R-:W-:Y:S01]  /*13e0*/  IMAD.WIDE R2, R3, 0x4, R4 ;  /* 0x0000000403027825 */ /* 0x004fe200078e0204 */
[----:B------:R-:W-:-:S05]  /*13f0*/  SEL R5, RZ, 0x1, P0 ;  /* 0x00000001ff057807 */ /* 0x000fca0000000000 */
[----:B------:R-:W-:Y:S01]  /*1400*/  STG.E desc[UR4][R2.64], R5 ;  /* 0x0000000502007986 */ /* 0x000fe2000c101904 */
[----:B------:R-:W-:Y:S05]  /*1410*/  EXIT ;  /* 0x000000000000794d */ /* 0x000fea0003800000 */
.L_x_18:
        /* <DEDUP_REMOVED lines=14> */
.L_x_47:


//--------------------- .text._ZN5mopmc9functions4cuda6tilingEPKiPiii --------------------------
	.section	.text._ZN5mopmc9functions4cuda6tilingEPKiPiii,"ax",@progbits
	.align	128
        .global         _ZN5mopmc9functions4cuda6tilingEPKiPiii
        .type           _ZN5mopmc9functions4cuda6tilingEPKiPiii,@function
        .size           _ZN5mopmc9functions4cuda6tilingEPKiPiii,(.L_x_48 - _ZN5mopmc9functions4cuda6tilingEPKiPiii)
        .other          _ZN5mopmc9functions4cuda6tilingEPKiPiii,@"STO_CUDA_ENTRY STV_DEFAULT"
_ZN5mopmc9functions4cuda6tilingEPKiPiii:
.text._ZN5mopmc9functions4cuda6tilingEPKiPiii:
[----:B------:R-:W-:Y:S01]  /*0000*/  LDC R1, c[0x0][0x37c] ;  /* 0x0000df00ff017b82 */ /* 0x000fe20000000800 */
[----:B------:R-:W0:Y:S07]  /*0010*/  S2R R2, SR_TID.X ;  /* 0x0000000000027919 */ /* 0x000e2e0000002100 */
[----:B------:R-:W1:Y:S01]  /*0020*/  S2UR UR5, SR_CTAID.X ;  /* 0x00000000000579c3 */ /* 0x000e620000002500 */
[----:B------:R-:W2:Y:S01]  /*0030*/  LDCU.64 UR6, c[0x0][0x390] ;  /* 0x00007200ff0677ac */ /* 0x000ea20008000a00 */
[----:B------:R-:W1:Y:S01]  /*0040*/  LDCU UR4, c[0x0][0x360] ;  /* 0x00006c00ff0477ac */ /* 0x000e620008000800 */
[----:B--2---:R-:W-:-:S02]  /*0050*/  UISETP.GE.AND UP0, UPT, UR6, 0x1, UPT ;  /* 0x000000010600788c */ /* 0x004fc4000bf06270 */
[----:B-1----:R-:W-:-:S04]  /*0060*/  UIMAD UR5, UR5, UR4, URZ ;  /* 0x00000004050572a4 */ /* 0x002fc8000f8e02ff */
[----:B------:R-:W-:Y:S02]  /*0070*/  PLOP3.LUT P0, PT, PT, PT, UP0, 0x80, 0x8 ;  /* 0x000000000008781c */ /* 0x000fe40003f0f008 */
[----:B0-----:R-:W-:-:S04]  /*0080*/  IADD3 R0, PT, PT, R2, UR5, RZ ;  /* 0x0000000502007c10 */ /* 0x001fc8000fffe0ff */
[----:B------:R-:W-:-:S13]  /*0090*/  ISETP.GE.U32.OR P0, PT, R0, UR7, !P0 ;  /* 0x0000000700007c0c */ /* 0x000fda000c706470 */
[----:B------:R-:W-:Y:S05]  /*00a0*/  @P0 EXIT ;  /* 0x000000000000094d */ /* 0x000fea0003800000 */
[----:B------:R-:W0:Y:S01]  /*00b0*/  LDC.64 R12, c[0x0][0x380] ;  /* 0x0000e000ff0c7b82 */ /* 0x000e220000000a00 */
[----:B------:R-:W-:Y:S02]  /*00c0*/  UISETP.GE.U32.AND UP0, UPT, UR6, 0x10, UPT ;  /* 0x000000100600788c */ /* 0x000fe4000bf06070 */
[----:B------:R-:W-:Y:S01]  /*00d0*/  ULOP3.LUT UR8, UR6, 0xf, URZ, 0xc0, !UPT ;  /* 0x0000000f06087892 */ /* 0x000fe2000f8ec0ff */
[----:B------:R-:W-:Y:S01]  /*00e0*/  UMOV UR4, URZ ;  /* 0x000000ff00047c82 */ /* 0x000fe20008000000 */
[----:B------:R-:W1:Y:S01]  /*00f0*/  LDCU.64 UR10, c[0x0][0x358] ;  /* 0x00006b00ff0a77ac */ /* 0x000e620008000a00 */
[----:B0-----:R-:W-:-:S04]  /*0100*/  IMAD.WIDE.U32 R12, R0, 0x4, R12 ;  /* 0x00000004000c7825 */ /* 0x001fc800078e000c */
[----:B-1----:R-:W-:Y:S05]  /*0110*/  BRA.U !UP0, `(.L_x_19) ;  /* 0x0000000508907547 */ /* 0x002fea000b800000 */
[----:B------:R0:W5:Y:S01]  /*0120*/  LDG.E R19, desc[UR10][R12.64] ;  /* 0x0000000a0c137981 */ /* 0x000162000c1e1900 */
[----:B------:R-:W-:Y:S01]  /*0130*/  MOV R3, UR5 ;  /* 0x0000000500037c02 */ /* 0x000fe20008000f00 */
[----:B------:R-:W-:Y:S01]  /*0140*/  IMAD.U32 R7, RZ, RZ, UR7 ;  /* 0x00000007ff077e24 */ /* 0x000fe2000f8e00ff */
[----:B------:R-:W-:Y:S01]  /*0150*/  MOV R9, UR7 ;  /* 0x0000000700097c02 */ /* 0x000fe20008000f00 */
[----:B------:R-:W-:Y:S01]  /*0160*/  IMAD.U32 R23, RZ, RZ, UR7 ;  /* 0x00000007ff177e24 */ /* 0x000fe2000f8e00ff */
[----:B------:R-:W-:Y:S01]  /*0170*/  MOV R11, UR7 ;  /* 0x00000007000b7c02 */ /* 0x000fe20008000f00 */
[----:B------:R-:W-:Y:S01]  /*0180*/  IMAD.U32 R29, RZ, RZ, UR7 ;  /* 0x00000007ff1d7e24 */ /* 0x000fe2000f8e00ff */
[----:B------:R-:W-:Y:S01]  /*0190*/  MOV R25, UR7 ;  /* 0x0000000700197c02 */ /* 0x000fe20008000f00 */
[----:B------:R-:W-:Y:S01]  /*01a0*/  IMAD R6, R7, 0x4, R0 ;  /* 0x0000000407067824 */ /* 0x000fe200078e0200 */
[----:B------:R-:W-:Y:S01]  /*01b0*/  IADD3 R2, PT, PT, R3, UR7, R2 ;  /* 0x0000000703027c10 */ /* 0x000fe2000fffe002 */
[----:B------:R-:W-:Y:S01]  /*01c0*/  ULOP3.LUT UR4, UR6, 0x7ffffff0, URZ, 0xc0, !UPT ;  /* 0x7ffffff006047892 */ /* 0x000fe2000f8ec0ff */
[----:B------:R-:W-:Y:S01]  /*01d0*/  MOV R5, UR7 ;  /* 0x0000000700057c02 */ /* 0x000fe20008000f00 */
[--C-:B------:R-:W-:Y:S01]  /*01e0*/  IMAD R7, R9, 0x5, R0.reuse ;  /* 0x0000000509077824 */ /* 0x100fe200078e0200 */
        /* <DEDUP_REMOVED lines=14> */
[-C--:B------:R-:W-:Y:S01]  /*02d0*/  MOV R4, R0.reuse ;  /* 0x0000000000047202 */ /* 0x080fe20000000f00 */
[--C-:B------:R-:W-:Y:S01]  /*02e0*/  IMAD R29, R29, 0xd, R0.reuse ;  /* 0x0000000d1d1d7824 */ /* 0x100fe200078e0200 */
[-C--:B------:R-:W-:Y:S01]  /*02f0*/  LEA R3, R3, R0.reuse, 0x1 ;  /* 0x0000000003037211 */ /* 0x080fe200078e08ff */
[--C-:B------:R-:W-:Y:S01]  /*0300*/  IMAD R24, R17, 0xe, R0.reuse ;  /* 0x0000000e11187824 */ /* 0x100fe200078e0200 */
[----:B------:R-:W-:Y:S01]  /*0310*/  LEA R10, R23, R0, 0x3 ;  /* 0x00000000170a7211 */ /* 0x000fe200078e18ff */
[----:B------:R-:W-:Y:S01]  /*0320*/  IMAD R26, R15, 0xf, R0 ;  /* 0x0000000f0f1a7824 */ /* 0x000fe200078e0200 */
[----:B0-----:R-:W-:-:S12]  /*0330*/  UIADD3 UR9, UPT, UPT, -UR4, URZ, URZ ;  /* 0x000000ff04097290 */ /* 0x001fd8000fffe1ff */
.L_x_20:
[----:B------:R-:W0:Y:S02]  /*0340*/  LDC.64 R14, c[0x0][0x388] ;  /* 0x0000e200ff0e7b82 */ /* 0x000e240000000a00 */
[----:B0-----:R-:W-:-:S05]  /*0350*/  IMAD.WIDE.U32 R16, R4, 0x4, R14 ;  /* 0x0000000404107825 */ /* 0x001fca00078e000e */
[----:B-----5:R-:W-:Y:S04]  /*0360*/  STG.E desc[UR10][R16.64], R19 ;  /* 0x0000001310007986 */ /* 0x020fe8000c10190a */
[----:B------:R-:W2:Y:S01]  /*0370*/  LDG.E R18, desc[UR10][R12.64] ;  /* 0x0000000a0c127981 */ /* 0x000ea2000c1e1900 */
[----:B------:R-:W-:-:S04]  /*0380*/  IMAD.WIDE.U32 R22, R2, 0x4, R14 ;  /* 0x0000000402167825 */ /* 0x000fc800078e000e */
[--C-:B------:R-:W-:Y:S01]  /*0390*/  IMAD.WIDE.U32 R20, R3, 0x4, R14.reuse ;  /* 0x0000000403147825 */ /* 0x100fe200078e000e */
[----:B--2---:R-:W-:Y:S04]  /*03a0*/  STG.E desc[UR10][R22.64], R18 ;  /* 0x0000001216007986 */ /* 0x004fe8000c10190a */
[----:B------:R0:W-:Y:S04]  /*03b0*/  STG.E desc[UR10][R20.64], R18 ;  /* 0x0000001214007986 */ /* 0x0001e8000c10190a */
[----:B0-----:R-:W2:Y:S01]  /*03c0*/  LDG.E R21, desc[UR10][R12.64] ;  /* 0x0000000a0c157981 */ /* 0x001ea2000c1e1900 */
[----:B------:R-:W-:-:S04]  /*03d0*/  IMAD.WIDE.U32 R18, R5, 0x4, R14 ;  /* 0x0000000405127825 */ /* 0x000fc800078e000e */
[--C-:B------:R-:W-:Y:S01]  /*03e0*/  IMAD.WIDE.U32 R16, R6, 0x4, R14.reuse ;  /* 0x0000000406107825 */ /* 0x100fe200078e000e */
[----:B--2---:R0:W-:Y:S04]  /*03f0*/  STG.E desc[UR10][R18.64], R21 ;  /* 0x0000001512007986 */ /* 0x0041e8000c10190a */
[----:B------:R1:W-:Y:S04]  /*0400*/  STG.E desc[UR10][R16.64], R21 ;  /* 0x0000001510007986 */ /* 0x0003e8000c10190a */
[----:B------:R-:W2:Y:S01]  /*0410*/  LDG.E R23, desc[UR10][R12.64] ;  /* 0x0000000a0c177981 */ /* 0x000ea2000c1e1900 */
[----:B0-----:R-:W-:-:S04]  /*0420*/  IMAD.WIDE.U32 R18, R7, 0x4, R14 ;  /* 0x0000000407127825 */ /* 0x001fc800078e000e */
[--C-:B-1----:R-:W-:Y:S01]  /*0430*/  IMAD.WIDE.U32 R16, R8, 0x4, R14.reuse ;  /* 0x0000000408107825 */ /* 0x102fe200078e000e */
[----:B--2---:R-:W-:Y:S04]  /*0440*/  STG.E desc[UR10][R18.64], R23 ;  /* 0x0000001712007986 */ /* 0x004fe8000c10190a */
[----:B------:R0:W-:Y:S04]  /*0450*/  STG.E desc[UR10][R16.64], R23 ;  /* 0x0000001710007986 */ /* 0x0001e8000c10190a */
[----:B0-----:R-:W2:Y:S01]  /*0460*/  LDG.E R17, desc[UR10][R12.64] ;  /* 0x0000000a0c117981 */ /* 0x001ea2000c1e1900 */
        /* <DEDUP_REMOVED lines=11> */
[----:B-1----:R-:W-:-:S05]  /*0520*/  IMAD.WIDE.U32 R16, R25, 0x4, R14 ;  /* 0x0000000419107825 */ /* 0x002fca00078e000e */
[----:B--2---:R0:W-:Y:S04]  /*0530*/  STG.E desc[UR10][R16.64], R23 ;  /* 0x0000001710007986 */ /* 0x0041e8000c10190a */
[----:B------:R1:W-:Y:S04]  /*0540*/  STG.E desc[UR10][R18.64], R23 ;  /* 0x0000001712007986 */ /* 0x0003e8000c10190a */
[----:B0-----:R-:W2:Y:S01]  /*0550*/  LDG.E R17, desc[UR10][R12.64] ;  /* 0x0000000a0c117981 */ /* 0x001ea2000c1e1900 */
[----:B------:R-:W-:-:S04]  /*0560*/  IMAD.WIDE.U32 R20, R29, 0x4, R14 ;  /* 0x000000041d147825 */ /* 0x000fc800078e000e */
[--C-:B-1----:R-:W-:Y:S01]  /*0570*/  IMAD.WIDE.U32 R22, R24, 0x4, R14.reuse ;  /* 0x0000000418167825 */ /* 0x102fe200078e000e */
[----:B------:R-:W-:Y:S01]  /*0580*/  UIADD3 UR9, UPT, UPT, UR9, 0x10, URZ ;  /* 0x0000001009097890 */ /* 0x000fe2000fffe0ff */
[----:B--2---:R0:W-:Y:S04]  /*0590*/  STG.E desc[UR10][R20.64], R17 ;  /* 0x0000001114007986 */ /* 0x0041e8000c10190a */
[----:B------:R1:W-:Y:S04]  /*05a0*/  STG.E desc[UR10][R22.64], R17 ;  /* 0x0000001116007986 */ /* 0x0003e8000c10190a */
[----:B------:R-:W2:Y:S01]  /*05b0*/  LDG.E R19, desc[UR10][R12.64] ;  /* 0x0000000a0c137981 */ /* 0x000ea2000c1e1900 */
[----:B------:R-:W-:Y:S01]  /*05c0*/  UISETP.NE.AND UP0, UPT, UR9, URZ, UPT ;  /* 0x000000ff0900728c */ /* 0x000fe2000bf05270 */
[----:B------:R-:W-:Y:S01]  /*05d0*/  IMAD.WIDE.U32 R14, R26, 0x4, R14 ;  /* 0x000000041a0e7825 */ /* 0x000fe200078e000e */
[----:B------:R-:W-:-:S02]  /*05e0*/  MOV R16, UR7 ;  /* 0x0000000700107c02 */ /* 0x000fc40008000f00 */
[----:B0-----:R-:W-:Y:S02]  /*05f0*/  MOV R20, UR7 ;  /* 0x0000000700147c02 */ /* 0x001fe40008000f00 */
[----:B------:R-:W-:Y:S01]  /*0600*/  MOV R21, UR7 ;  /* 0x0000000700157c02 */ /* 0x000fe20008000f00 */
[----:B------:R-:W-:Y:S01]  /*0610*/  IMAD R3, R16, 0x10, R3 ;  /* 0x0000001010037824 */ /* 0x000fe200078e0203 */
[----:B-1----:R-:W-:Y:S01]  /*0620*/  MOV R17, UR7 ;  /* 0x0000000700117c02 */ /* 0x002fe20008000f00 */
[----:B------:R-:W-:Y:S01]  /*0630*/  IMAD R7, R20, 0x10, R7 ;  /* 0x0000001014077824 */ /* 0x000fe200078e0207 */
[----:B------:R-:W-:Y:S01]  /*0640*/  MOV R18, UR7 ;  /* 0x0000000700127c02 */ /* 0x000fe20008000f00 */
[C---:B------:R-:W-:Y:S01]  /*0650*/  IMAD R29, R16.reuse, 0x10, R29 ;  /* 0x00000010101d7824 */ /* 0x040fe200078e021d */
[----:B------:R-:W-:Y:S01]  /*0660*/  LEA R2, R21, R2, 0x4 ;  /* 0x0000000215027211 */ /* 0x000fe200078e20ff */
[----:B------:R-:W-:Y:S01]  /*0670*/  IMAD R28, R17, 0x10, R28 ;  /* 0x00000010111c7824 */ /* 0x000fe200078e021c */
[----:B------:R-:W-:-:S02]  /*0680*/  LEA R5, R16, R5, 0x4 ;  /* 0x0000000510057211 */ /* 0x000fc400078e20ff */
[----:B------:R-:W-:Y:S02]  /*0690*/  LEA R6, R18, R6, 0x4 ;  /* 0x0000000612067211 */ /* 0x000fe400078e20ff */
[----:B------:R-:W-:Y:S02]  /*06a0*/  LEA R8, R17, R8, 0x4 ;  /* 0x0000000811087211 */ /* 0x000fe400078e20ff */
[C---:B------:R-:W-:Y:S02]  /*06b0*/  LEA R9, R16.reuse, R9, 0x4 ;  /* 0x0000000910097211 */ /* 0x040fe400078e20ff */
[----:B------:R-:W-:Y:S02]  /*06c0*/  LEA R10, R21, R10, 0x4 ;  /* 0x0000000a150a7211 */ /* 0x000fe400078e20ff */
[----:B------:R-:W-:Y:S02]  /*06d0*/  LEA R11, R16, R11, 0x4 ;  /* 0x0000000b100b7211 */ /* 0x000fe400078e20ff */
[----:B------:R-:W-:-:S02]  /*06e0*/  LEA R25, R18, R25, 0x4 ;  /* 0x0000001912197211 */ /* 0x000fc400078e20ff */
[----:B------:R-:W-:Y:S02]  /*06f0*/  LEA R27, R20, R27, 0x4 ;  /* 0x0000001b141b7211 */ /* 0x000fe400078e20ff */
[----:B------:R-:W-:Y:S02]  /*0700*/  LEA R26, R17, R26, 0x4 ;  /* 0x0000001a111a7211 */ /* 0x000fe400078e20ff */
[----:B------:R-:W-:Y:S01]  /*0710*/  LEA R4, R21, R4, 0x4 ;  /* 0x0000000415047211 */ /* 0x000fe200078e20ff */
[----:B--2---:R0:W-:Y:S02]  /*0720*/  STG.E desc[UR10][R14.64], R19 ;  /* 0x000000130e007986 */ /* 0x0041e4000c10190a */
[----:B0-----:R-:W-:-:S04]  /*0730*/  MOV R15, UR7 ;  /* 0x00000007000f7c02 */ /* 0x001fc80008000f00 */
[----:B------:R-:W-:Y:S01]  /*0740*/  LEA R24, R15, R24, 0x4 ;  /* 0x000000180f187211 */ /* 0x000fe200078e20ff */
[----:B------:R-:W-:Y:S06]  /*0750*/  BRA.U UP0, `(.L_x_20) ;  /* 0xfffffff900f87547 */ /* 0x000fec000b83ffff */
.L_x_19:
[----:B------:R-:W-:-:S13]  /*0760*/  ISETP.NE.AND P0, PT, RZ, UR8, PT ;  /* 0x00000008ff007c0c */ /* 0x000fda000bf05270 */
[----:B------:R-:W-:Y:S05]  /*0770*/  @!P0 EXIT ;  /* 0x000000000000894d */ /* 0x000fea0003800000 */
[----:B------:R-:W-:Y:S01]  /*0780*/  MOV R2, UR8 ;  /* 0x0000000800027c02 */ /* 0x000fe20008000f00 */
[----:B------:R-:W-:-:S03]  /*0790*/  ULOP3.LUT UR5, UR6, 0x7, URZ, 0xc0, !UPT ;  /* 0x0000000706057892 */ /* 0x000fc6000f8ec0ff */
[----:B------:R-:W-:-:S13]  /*07a0*/  ISETP.GE.U32.AND P0, PT, R2, 0x8, PT ;  /* 0x000000080200780c */ /* 0x000fda0003f06070 */
[----:B------:R-:W-:Y:S05]  /*07b0*/  @!P0 BRA `(.L_x_21) ;  /* 0x00000000007c8947 */ /* 0x000fea0003800000 */
[----:B------:R-:W2:Y:S01]  /*07c0*/  LDG.E R15, desc[UR10][R12.64] ;  /* 0x0000000a0c0f7981 */ /* 0x000ea2000c1e1900 */
[----:B------:R-:W0:Y:S01]  /*07d0*/  LDC.64 R2, c[0x0][0x388] ;  /* 0x0000e200ff027b82 */ /* 0x000e220000000a00 */
[----:B------:R-:W-:-:S04]  /*07e0*/  IMAD.U32 R5, RZ, RZ, UR4 ;  /* 0x00000004ff057e24 */ /* 0x000fc8000f8e00ff */
[----:B------:R-:W-:-:S05]  /*07f0*/  IMAD R5, R5, UR7, R0 ;  /* 0x0000000705057c24 */ /* 0x000fca000f8e0200 */
[C---:B------:R-:W-:Y:S01]  /*0800*/  IADD3 R9, PT, PT, R5.reuse, UR7, RZ ;  /* 0x0000000705097c10 */ /* 0x040fe2000fffe0ff */
[----:B0-----:R-:W-:-:S04]  /*0810*/  IMAD.WIDE.U32 R4, R5, 0x4, R2 ;  /* 0x0000000405047825 */ /* 0x001fc800078e0002 */
[C---:B------:R-:W-:Y:S01]  /*0820*/  IMAD.WIDE.U32 R6, R9.reuse, 0x4, R2 ;  /* 0x0000000409067825 */ /* 0x040fe200078e0002 */
[----:B--2---:R0:W-:Y:S04]  /*0830*/  STG.E desc[UR10][R4.64], R15 ;  /* 0x0000000f04007986 */ /* 0x0041e8000c10190a */
[----:B------:R1:W-:Y:S04]  /*0840*/  STG.E desc[UR10][R6.64], R15 ;  /* 0x0000000f06007986 */ /* 0x0003e8000c10190a */
[----:B------:R-:W2:Y:S01]  /*0850*/  LDG.E R17, desc[UR10][R12.64] ;  /* 0x0000000a0c117981 */ /* 0x000ea2000c1e1900 */
[----:B------:R-:W-:-:S04]  /*0860*/  IADD3 R9, PT, PT, R9, UR7, RZ ;  /* 0x0000000709097c10 */ /* 0x000fc8000fffe0ff */
[C---:B------:R-:W-:Y:S01]  /*0870*/  IADD3 R19, PT, PT, R9.reuse, UR7, RZ ;  /* 0x0000000709137c10 */ /* 0x040fe2000fffe0ff */
[----:B------:R-:W-:-:S04]  /*0880*/  IMAD.WIDE.U32 R8, R9, 0x4, R2 ;  /* 0x0000000409087825 */ /* 0x000fc800078e0002 */
[C---:B------:R-:W-:Y:S01]  /*0890*/  IMAD.WIDE.U32 R10, R19.reuse, 0x4, R2 ;  /* 0x00000004130a7825 */ /* 0x040fe200078e0002 */
[----:B------:R-:W-:Y:S01]  /*08a0*/  IADD3 R19, PT, PT, R19, UR7, RZ ;  /* 0x0000000713137c10 */ /* 0x000fe2000fffe0ff */
[----:B--2---:R2:W-:Y:S04]  /*08b0*/  STG.E desc[UR10][R8.64], R17 ;  /* 0x0000001108007986 */ /* 0x0045e8000c10190a */
[----:B------:R3:W-:Y:S04]  /*08c0*/  STG.E desc[UR10][R10.64], R17 ;  /* 0x000000110a007986 */ /* 0x0007e8000c10190a */
[----:B------:R-:W4:Y:S01]  /*08d0*/  LDG.E R21, desc[UR10][R12.64] ;  /* 0x0000000a0c157981 */ /* 0x000f22000c1e1900 */
[----:B------:R-:W-:-:S02]  /*08e0*/  VIADD R23, R19, UR7 ;  /* 0x0000000713177c36 */ /* 0x000fc40008000000 */
[----:B0-----:R-:W-:-:S04]  /*08f0*/  IMAD.WIDE.U32 R4, R19, 0x4, R2 ;  /* 0x0000000413047825 */ /* 0x001fc800078e0002 */
[C-C-:B-1----:R-:W-:Y:S01]  /*0900*/  IMAD.WIDE.U32 R6, R23.reuse, 0x4, R2.reuse ;  /* 0x0000000417067825 */ /* 0x142fe200078e0002 */
[----:B------:R-:W-:Y:S01]  /*0910*/  IADD3 R23, PT, PT, R23, UR7, RZ ;  /* 0x0000000717177c10 */ /* 0x000fe2000fffe0ff */
[----:B----4-:R3:W-:Y:S04]  /*0920*/  STG.E desc[UR10][R4.64], R21 ;  /* 0x0000001504007986 */ /* 0x0107e8000c10190a */
[----:B------:R3:W-:Y:S04]  /*0930*/  STG.E desc[UR10][R6.64], R21 ;  /* 0x0000001506007986 */ /* 0x0007e8000c10190a */
[----:B------:R-:W4:Y:S01]  /*0940*/  LDG.E R15, desc[UR10][R12.64] ;  /* 0x0000000a0c0f7981 */ /* 0x000f22000c1e1900 */
[C---:B------:R-:W-:Y:S01]  /*0950*/  IADD3 R19, PT, PT, R23.reuse, UR7, RZ ;  /* 0x0000000717137c10 */ /* 0x040fe2000fffe0ff */
[----:B--2---:R-:W-:Y:S01]  /*0960*/  IMAD.WIDE.U32 R8, R23, 0x4, R2 ;  /* 0x0000000417087825 */ /* 0x004fe200078e0002 */
[----:B------:R-:W-:-:S03]  /*0970*/  UIADD3 UR4, UPT, UPT, UR4, 0x8, URZ ;  /* 0x0000000804047890 */ /* 0x000fc6000fffe0ff */
[----:B------:R-:W-:Y:S01]  /*0980*/  IMAD.WIDE.U32 R2, R19, 0x4, R2 ;  /* 0x0000000413027825 */ /* 0x000fe200078e0002 */
[----:B----4-:R3:W-:Y:S04]  /*0990*/  STG.E desc[UR10][R8.64], R15 ;  /* 0x0000000f08007986 */ /* 0x0107e8000c10190a */
[----:B------:R3:W-:Y:S04]  /*09a0*/  STG.E desc[UR10][R2.64], R15 ;  /* 0x0000000f02007986 */ /* 0x0007e8000c10190a */
.L_x_21:
[----:B------:R-:W-:-:S13]  /*09b0*/  ISETP.NE.AND P0, PT, RZ, UR5, PT ;  /* 0x00000005ff007c0c */ /* 0x000fda000bf05270 */
[----:B------:R-:W-:Y:S05]  /*09c0*/  @!P0 EXIT ;  /* 0x000000000000894d */ /* 0x000fea0003800000 */
[----:B---3--:R-:W-:Y:S01]  /*09d0*/  MOV R2, UR5 ;  /* 0x0000000500027c02 */ /* 0x008fe20008000f00 */
[----:B------:R-:W-:-:S03]  /*09e0*/  ULOP3.LUT UR5, UR6, 0x3, URZ, 0xc0, !UPT ;  /* 0x0000000306057892 */ /* 0x000fc6000f8ec0ff */
[----:B------:R-:W-:-:S13]  /*09f0*/  ISETP.GE.U32.AND P0, PT, R2, 0x4, PT ;  /* 0x000000040200780c */ /* 0x000fda0003f06070 */
[----:B------:R-:W-:Y:S05]  /*0a00*/  @!P0 BRA `(.L_x_22) ;  /* 0x0000000000448947 */ /* 0x000fea0003800000 */
[----:B------:R-:W2:Y:S01]  /*0a10*/  LDG.E R11, desc[UR10][R12.64] ;  /* 0x0000000a0c0b7981 */ /* 0x000ea2000c1e1900 */
[----:B------:R-:W0:Y:S01]  /*0a20*/  LDC.64 R2, c[0x0][0x388] ;  /* 0x0000e200ff027b82 */ /* 0x000e220000000a00 */
[----:B------:R-:W-:-:S05]  /*0a30*/  MOV R5, UR4 ;  /* 0x0000000400057c02 */ /* 0x000fca0008000f00 */
[----:B------:R-:W-:-:S04]  /*0a40*/  IMAD R5, R5, UR7, R0 ;  /* 0x0000000705057c24 */ /* 0x000fc8000f8e0200 */
[C---:B------:R-:W-:Y:S02]  /*0a50*/  VIADD R9, R5.reuse, UR7 ;  /* 0x0000000705097c36 */ /* 0x040fe40008000000 */
[----:B0-----:R-:W-:-:S04]  /*0a60*/  IMAD.WIDE.U32 R4, R5, 0x4, R2 ;  /* 0x0000000405047825 */ /* 0x001fc800078e0002 */
[C---:B------:R-:W-:Y:S01]  /*0a70*/  IMAD.WIDE.U32 R6, R9.reuse, 0x4, R2 ;  /* 0x0000000409067825 */ /* 0x040fe200078e0002 */
[----:B--2---:R0:W-:Y:S04]  /*0a80*/  STG.E desc[UR10][R4.64], R11 ;  /* 0x0000000b04007986 */ /* 0x0041e8000c10190a */
[----:B------:R0:W-:Y:S04]  /*0a90*/  STG.E desc[UR10][R6.64], R11 ;  /* 0x0000000b06007986 */ /* 0x0001e8000c10190a */
[----:B------:R-:W2:Y:S01]  /*0aa0*/  LDG.E R15, desc[UR10][R12.64] ;  /* 0x0000000a0c0f7981 */ /* 0x000ea2000c1e1900 */
[----:B------:R-:W-:Y:S01]  /*0ab0*/  IADD3 R9, PT, PT, R9, UR7, RZ ;  /* 0x0000000709097c10 */ /* 0x000fe2000fffe0ff */
[----:B------:R-:W-:-:S03]  /*0ac0*/  UIADD3 UR4, UPT, UPT, UR4, 0x4, URZ ;  /* 0x0000000404047890 */ /* 0x000fc6000fffe0ff */
[C---:B------:R-:W-:Y:S01]  /*0ad0*/  IADD3 R17, PT, PT, R9.reuse, UR7, RZ ;  /* 0x0000000709117c10 */ /* 0x040fe2000fffe0ff */
[----:B------:R-:W-:-:S04]  /*0ae0*/  IMAD.WIDE.U32 R8, R9, 0x4, R2 ;  /* 0x0000000409087825 */ /* 0x000fc800078e0002 */
[----:B------:R-:W-:Y:S01]  /*0af0*/  IMAD.WIDE.U32 R2, R17, 0x4, R2 ;  /* 0x0000000411027825 */ /* 0x000fe200078e0002 */
[----:B--2---:R0:W-:Y:S04]  /*0b00*/  STG.E desc[UR10][R8.64], R15 ;  /* 0x0000000f08007986 */ /* 0x0041e8000c10190a */
[----:B------:R0:W-:Y:S02]  /*0b10*/  STG.E desc[UR10][R2.64], R15 ;  /* 0x0000000f02007986 */ /* 0x0001e4000c10190a */
.L_x_22:
[----:B------:R-:W-:-:S13]  /*0b20*/  ISETP.NE.AND P0, PT, RZ, UR5, PT ;  /* 0x00000005ff007c0c */ /* 0x000fda000bf05270 */
[----:B------:R-:W-:Y:S05]  /*0b30*/  @!P0 EXIT ;  /* 0x000000000000894d */ /* 0x000fea0003800000 */
[----:B------:R1:W5:Y:S01]  /*0b40*/  LDG.E R13, desc[UR10][R12.64] ;  /* 0x0000000a0c0d7981 */ /* 0x000362000c1e1900 */
[----:B0-----:R-:W0:Y:S01]  /*0b50*/  LDC.64 R4, c[0x0][0x388] ;  /* 0x0000e200ff047b82 */ /* 0x001e220000000a00 */
[----:B------:R-:W-:Y:S01]  /*0b60*/  MOV R7, UR4 ;  /* 0x0000000400077c02 */ /* 0x000fe20008000f00 */
[----:B------:R-:W-:-:S04]  /*0b70*/  UIADD3 UR5, UPT, UPT, -UR5, URZ, URZ ;  /* 0x000000ff05057290 */ /* 0x000fc8000fffe1ff */
[----:B------:R-:W-:-:S08]  /*0b80*/  IMAD R7, R7, UR7, R0 ;  /* 0x0000000707077c24 */ /* 0x000fd0000f8e0200 */
.L_x_23:
[C---:B0-2---:R-:W-:Y:S01]  /*0b90*/  IMAD.WIDE.U32 R2, R7.reuse, 0x4, R4 ;  /* 0x0000000407027825 */ /* 0x045fe200078e0004 */
[----:B------:R-:W-:Y:S01]  /*0ba0*/  UIADD3 UR5, UPT, UPT, UR5, 0x1, URZ ;  /* 0x0000000105057890 */ /* 0x000fe2000fffe0ff */
[----:B------:R-:W-:-:S03]  /*0bb0*/  IADD3 R7, PT, PT, R7, UR7, RZ ;  /* 0x0000000707077c10 */ /* 0x000fc6000fffe0ff */
[----:B-----5:R2:W-:Y:S01]  /*0bc0*/  STG.E desc[UR10][R2.64], R13 ;  /* 0x0000000d02007986 */ /* 0x0205e2000c10190a */
[----:B------:R-:W-:-:S09]  /*0bd0*/  UISETP.NE.AND UP0, UPT, UR5, URZ, UPT ;  /* 0x000000ff0500728c */ /* 0x000fd2000bf05270 */
[----:B------:R-:W-:Y:S05]  /*0be0*/  BRA.U UP0, `(.L_x_23) ;  /* 0xfffffffd00e87547 */ /* 0x000fea000b83ffff */
[----:B------:R-:W-:Y:S05]  /*0bf0*/  EXIT ;  /* 0x000000000000794d */ /* 0x000fea0003800000 */
.L_x_24:
        /* <DEDUP_REMOVED lines=16> */
.L_x_48:


//--------------------- .text._ZN5mopmc9functions4cuda13binaryMaskingEPKiS3_S3_S3_PiS4_i --------------------------
	.section	.text._ZN5mopmc9functions4cuda13binaryMaskingEPKiS3_S3_S3_PiS4_i,"ax",@progbits
	.align	128
        .global         _ZN5mopmc9functions4cuda13binaryMaskingEPKiS3_S3_S3_PiS4_i
        .type           _ZN5mopmc9functions4cuda13binaryMaskingEPKiS3_S3_S3_PiS4_i,@function
        .size           _ZN5mopmc9functions4cuda13binaryMaskingEPKiS3_S3_S3_PiS4_i,(.L_x_49 - _ZN5mopmc9functions4cuda13binaryMaskingEPKiS3_S3_S3_PiS4_i)
        .other          _ZN5mopmc9functions4cuda13binaryMaskingEPKiS3_S3_S3_PiS4_i,@"STO_CUDA_ENTRY STV_DEFAULT"
_ZN5mopmc9functions4cuda13binaryMaskingEPKiS3_S3_S3_PiS4_i:
.text._ZN5mopmc9functions4cuda13binaryMaskingEPKiS3_S3_S3_PiS4_i:
        /* <DEDUP_REMOVED lines=12> */
[----:B0-----:R-:W-:-:S07]  /*00c0*/  IMAD.WIDE.U32 R2, R13, 0x4, R2 ;  /* 0x000000040d027825 */ /* 0x001fce00078e0002 */
[----:B------:R-:W0:Y:S01]  /*00d0*/  LDC.64 R8, c[0x0][0x3a0] ;  /* 0x0000e800ff087b82 */ /* 0x000e220000000a00 */
[----:B-1----:R-:W2:Y:S07]  /*00e0*/  LDG.E R3, desc[UR4][R2.64] ;  /* 0x0000000402037981 */ /* 0x002eae000c1e1900 */
[----:B------:R-:W1:Y:S01]  /*00f0*/  LDC.64 R10, c[0x0][0x380] ;  /* 0x0000e000ff0a7b82 */ /* 0x000e620000000a00 */
[----:B--2---:R-:W-:-:S04]  /*0100*/  IMAD.WIDE R4, R3, 0x4, R4 ;  /* 0x0000000403047825 */ /* 0x004fc800078e0204 */
[----:B---3--:R-:W-:Y:S02]  /*0110*/  IMAD.WIDE R6, R3, 0x4, R6 ;  /* 0x0000000403067825 */ /* 0x008fe400078e0206 */
[----:B------:R-:W2:Y:S04]  /*0120*/  LDG.E R4, desc[UR4][R4.64] ;  /* 0x0000000404047981 */ /* 0x000ea8000c1e1900 */
[----:B------:R-:W2:Y:S01]  /*0130*/  LDG.E R7, desc[UR4][R6.64] ;  /* 0x0000000406077981 */ /* 0x000ea2000c1e1900 */
[----:B0-----:R-:W-:-:S04]  /*0140*/  IMAD.WIDE.U32 R8, R13, 0x4, R8 ;  /* 0x000000040d087825 */ /* 0x001fc800078e0008 */
[----:B-1----:R-:W-:-:S04]  /*0150*/  IMAD.WIDE.U32 R10, R13, 0x4, R10 ;  /* 0x000000040d0a7825 */ /* 0x002fc800078e000a */
[----:B--2---:R-:W-:-:S05]  /*0160*/  IMAD.IADD R0, R4, 0x1, R7 ;  /* 0x0000000104007824 */ /* 0x004fca00078e0207 */
[----:B------:R-:W-:-:S04]  /*0170*/  ISETP.NE.AND P0, PT, R13, R0, PT ;  /* 0x000000000d00720c */ /* 0x000fc80003f05270 */
[----:B------:R-:W-:-:S05]  /*0180*/  SEL R0, RZ, 0x1, P0 ;  /* 0x00000001ff007807 */ /* 0x000fca0000000000 */
[----:B------:R0:W-:Y:S04]  /*0190*/  STG.E desc[UR4][R8.64], R0 ;  /* 0x0000000008007986 */ /* 0x0001e8000c101904 */
[----:B------:R-:W2:Y:S04]  /*01a0*/  LDG.E R2, desc[UR4][R10.64] ;  /* 0x000000040a027981 */ /* 0x000ea8000c1e1900 */
[----:B------:R-:W2:Y:S02]  /*01b0*/  LDG.E R3, desc[UR4][R10.64+0x4] ;  /* 0x000004040a037981 */ /* 0x000ea4000c1e1900 */
[----:B--2---:R-:W-:-:S05]  /*01c0*/  IMAD.IADD R12, R3, 0x1, -R2 ;  /* 0x00000001030c7824 */ /* 0x004fca00078e0a02 */
[----:B------:R-:W-:-:S13]  /*01d0*/  ISETP.GE.AND P0, PT, R12, 0x1, PT ;  /* 0x000000010c00780c */ /* 0x000fda0003f06270 */
[----:B0-----:R-:W-:Y:S05]  /*01e0*/  @!P0 EXIT ;  /* 0x000000000000894d */ /* 0x001fea0003800000 */
[----:B------:R-:W-:Y:S01]  /*01f0*/  IADD3 R3, PT, PT, R2, -R3, RZ ;  /* 0x8000000302037210 */ /* 0x000fe20007ffe0ff */
[----:B------:R-:W-:Y:S01]  /*0200*/  BSSY.RECONVERGENT B0, `(.L_x_25) ;  /* 0x0000019000007945 */ /* 0x000fe20003800200 */
[----:B------:R-:W-:Y:S02]  /*0210*/  LOP3.LUT R10, R12, 0x7, RZ, 0xc0, !PT ;  /* 0x000000070c0a7812 */ /* 0x000fe400078ec0ff */
[----:B------:R-:W-:Y:S01]  /*0220*/  ISETP.GT.U32.AND P1, PT, R3, -0x8, PT ;  /* 0xfffffff80300780c */ /* 0x000fe20003f24070 */
[----:B------:R-:W-:Y:S01]  /*0230*/  IMAD.MOV.U32 R3, RZ, RZ, RZ ;  /* 0x000000ffff037224 */ /* 0x000fe200078e00ff */
[----:B------:R-:W-:-:S11]  /*0240*/  ISETP.NE.AND P0, PT, R10, RZ, PT ;  /* 0x000000ff0a00720c */ /* 0x000fd60003f05270 */
[----:B------:R-:W-:Y:S05]  /*0250*/  @P1 BRA `(.L_x_26) ;  /* 0x00000000004c1947 */ /* 0x000fea0003800000 */
[----:B------:R-:W0:Y:S01]  /*0260*/  LDC.64 R6, c[0x0][0x3a8] ;  /* 0x0000ea00ff067b82 */ /* 0x000e220000000a00 */
[----:B------:R-:W-:Y:S01]  /*0270*/  LOP3.LUT R3, R12, 0x7ffffff8, RZ, 0xc0, !PT ;  /* 0x7ffffff80c037812 */ /* 0x000fe200078ec0ff */
[----:B------:R-:W-:-:S03]  /*0280*/  IMAD.MOV.U32 R9, RZ, RZ, R2 ;  /* 0x000000ffff097224 */ /* 0x000fc600078e0002 */
[----:B------:R-:W-:Y:S02]  /*0290*/  IADD3 R8, PT, PT, -R3, RZ, RZ ;  /* 0x000000ff03087210 */ /* 0x000fe40007ffe1ff */
[----:B0-----:R-:W-:-:S05]  /*02a0*/  IADD3 R6, P1, PT, R6, 0x10, RZ ;  /* 0x0000001006067810 */ /* 0x001fca0007f3e0ff */
[----:B------:R-:W-:-:S08]  /*02b0*/  IMAD.X R7, RZ, RZ, R7, P1 ;  /* 0x000000ffff077224 */ /* 0x000fd000008e0607 */
.L_x_27:
[C---:B0-----:R-:W-:Y:S01]  /*02c0*/  IMAD.WIDE R4, R9.reuse, 0x4, R6 ;  /* 0x0000000409047825 */ /* 0x041fe200078e0206 */
[----:B------:R-:W-:-:S03]  /*02d0*/  IADD3 R9, PT, PT, R9, 0x8, RZ ;  /* 0x0000000809097810 */ /* 0x000fc60007ffe0ff */
[----:B------:R-:W-:Y:S01]  /*02e0*/  VIADD R8, R8, 0x8 ;  /* 0x0000000808087836 */ /* 0x000fe20000000000 */
[----:B------:R0:W-:Y:S04]  /*02f0*/  STG.E desc[UR4][R4.64+-0x10], R0 ;  /* 0xfffff00004007986 */ /* 0x0001e8000c101904 */
[----:B------:R0:W-:Y:S01]  /*0300*/  STG.E desc[UR4][R4.64+-0xc], R0 ;  /* 0xfffff40004007986 */ /* 0x0001e2000c101904 */
[----:B------:R-:W-:-:S03]  /*0310*/  ISETP.NE.AND P1, PT, R8, RZ, PT ;  /* 0x000000ff0800720c */ /* 0x000fc60003f25270 */
[----:B------:R0:W-:Y:S04]  /*0320*/  STG.E desc[UR4][R4.64+-0x8], R0 ;  /* 0xfffff80004007986 */ /* 0x0001e8000c101904 */
[----:B------:R0:W-:Y:S04]  /*0330*/  STG.E desc[UR4][R4.64+-0x4], R0 ;  /* 0xfffffc0004007986 */ /* 0x0001e8000c101904 */
[----:B------:R0:W-:Y:S04]  /*0340*/  STG.E desc[UR4][R4.64], R0 ;  /* 0x0000000004007986 */ /* 0x0001e8000c101904 */
[----:B------:R0:W-:Y:S04]  /*0350*/  STG.E desc[UR4][R4.64+0x4], R0 ;  /* 0x0000040004007986 */ /* 0x0001e8000c101904 */
[----:B------:R0:W-:Y:S04]  /*0360*/  STG.E desc[UR4][R4.64+0x8], R0 ;  /* 0x0000080004007986 */ /* 0x0001e8000c101904 */
[----:B------:R0:W-:Y:S01]  /*0370*/  STG.E desc[UR4][R4.64+0xc], R0 ;  /* 0x00000c0004007986 */ /* 0x0001e2000c101904 */
[----:B------:R-:W-:Y:S05]  /*0380*/  @P1 BRA `(.L_x_27) ;  /* 0xfffffffc00cc1947 */ /* 0x000fea000383ffff */
.L_x_26:
[----:B------:R-:W-:Y:S05]  /*0390*/  BSYNC.RECONVERGENT B0 ;  /* 0x0000000000007941 */ /* 0x000fea0003800200 */
.L_x_25:
[----:B------:R-:W-:Y:S05]  /*03a0*/  @!P0 EXIT ;  /* 0x000000000000894d */ /* 0x000fea0003800000 */
[----:B------:R-:W-:Y:S02]  /*03b0*/  ISETP.GE.U32.AND P0, PT, R10, 0x4, PT ;  /* 0x000000040a00780c */ /* 0x000fe40003f06070 */
[----:B------:R-:W-:-:S04]  /*03c0*/  LOP3.LUT R6, R12, 0x3, RZ, 0xc0, !PT ;  /* 0x000000030c067812 */ /* 0x000fc800078ec0ff */
[----:B------:R-:W-:-:S07]  /*03d0*/  ISETP.NE.AND P1, PT, R6, RZ, PT ;  /* 0x000000ff0600720c */ /* 0x000fce0003f25270 */
[----:B0-----:R-:W0:Y:S01]  /*03e0*/  @P0 LDC.64 R4, c[0x0][0x3a8] ;  /* 0x0000ea00ff040b82 */ /* 0x001e220000000a00 */
[----:B------:R-:W-:-:S04]  /*03f0*/  @P0 IMAD.IADD R7, R2, 0x1, R3 ;  /* 0x0000000102070824 */ /* 0x000fc800078e0203 */
[----:B0-----:R-:W-:-:S05]  /*0400*/  @P0 IMAD.WIDE R4, R7, 0x4, R4 ;  /* 0x0000000407040825 */ /* 0x001fca00078e0204 */
[----:B------:R0:W-:Y:S04]  /*0410*/  @P0 STG.E desc[UR4][R4.64], R0 ;  /* 0x0000000004000986 */ /* 0x0001e8000c101904 */
[----:B------:R0:W-:Y:S04]  /*0420*/  @P0 STG.E desc[UR4][R4.64+0x4], R0 ;  /* 0x0000040004000986 */ /* 0x0001e8000c101904 */
[----:B------:R0:W-:Y:S04]  /*0430*/  @P0 STG.E desc[UR4][R4.64+0x8], R0 ;  /* 0x0000080004000986 */ /* 0x0001e8000c101904 */
[----:B------:R0:W-:Y:S01]  /*0440*/  @P0 STG.E desc[UR4][R4.64+0xc], R0 ;  /* 0x00000c0004000986 */ /* 0x0001e2000c101904 */
[----:B------:R-:W-:Y:S05]  /*0450*/  @!P1 EXIT ;  /* 0x000000000000994d */ /* 0x000fea0003800000 */
[----:B------:R-:W-:Y:S01]  /*0460*/  ISETP.NE.AND P1, PT, R6, 0x1, PT ;  /* 0x000000010600780c */ /* 0x000fe20003f25270 */
[----:B------:R-:W-:Y:S01]  /*0470*/  @P0 VIADD R3, R3, 0x4 ;  /* 0x0000000403030836 */ /* 0x000fe20000000000 */
[----:B------:R-:W-:-:S04]  /*0480*/  LOP3.LUT R12, R12, 0x1, RZ, 0xc0, !PT ;  /* 0x000000010c0c7812 */ /* 0x000fc800078ec0ff */
[----:B------:R-:W-:-:S07]  /*0490*/  ISETP.NE.U32.AND P0, PT, R12, 0x1, PT ;  /* 0x000000010c00780c */ /* 0x000fce0003f05070 */
[----:B0-----:R-:W0:Y:S01]  /*04a0*/  @P1 LDC.64 R4, c[0x0][0x3a8] ;  /* 0x0000ea00ff041b82 */ /* 0x001e220000000a00 */
[----:B------:R-:W-:-:S05]  /*04b0*/  @P1 IADD3 R7, PT, PT, R2, R3, RZ ;  /* 0x0000000302071210 */ /* 0x000fca0007ffe0ff */
[----:B0-----:R-:W-:-:S05]  /*04c0*/  @P1 IMAD.WIDE R4, R7, 0x4, R4 ;  /* 0x0000000407041825 */ /* 0x001fca00078e0204 */
[----:B------:R0:W-:Y:S04]  /*04d0*/  @P1 STG.E desc[UR4][R4.64], R0 ;  /* 0x0000000004001986 */ /* 0x0001e8000c101904 */
[----:B------:R0:W-:Y:S01]  /*04e0*/  @P1 STG.E desc[UR4][R4.64+0x4], R0 ;  /* 0x0000040004001986 */ /* 0x0001e2000c101904 */
[----:B------:R-:W-:Y:S05]  /*04f0*/  @P0 EXIT ;  /* 0x000000000000094d */ /* 0x000fea0003800000 */
[----:B0-----:R-:W0:Y:S01]  /*0500*/  LDC.64 R4, c[0x0][0x3a8] ;  /* 0x0000ea00ff047b82 */ /* 0x001e220000000a00 */
[----:B------:R-:W-:-:S05]  /*0510*/  @P1 VIADD R3, R3, 0x2 ;  /* 0x0000000203031836 */ /* 0x000fca0000000000 */
[----:B------:R-:W-:-:S05]  /*0520*/  IADD3 R3, PT, PT, R2, R3, RZ ;  /* 0x0000000302037210 */ /* 0x000fca0007ffe0ff */
[----:B0-----:R-:W-:-:S05]  /*0530*/  IMAD.WIDE R2, R3, 0x4, R4 ;  /* 0x0000000403027825 */ /* 0x001fca00078e0204 */
[----:B------:R-:W-:Y:S01]  /*0540*/  STG.E desc[UR4][R2.64], R0 ;  /* 0x0000000002007986 */ /* 0x000fe2000c101904 */
[----:B------:R-:W-:Y:S05]  /*0550*/  EXIT ;  /* 0x000000000000794d */ /* 0x000fea0003800000 */
.L_x_28:
        /* <DEDUP_REMOVED lines=10> */
.L_x_49:


//--------------------- .text._ZN5mopmc9functions4cuda12row2RowGroupEPKiPii --------------------------
	.section	.text._ZN5mopmc9functions4cuda12row2RowGroupEPKiPii,"ax",@progbits
	.align	128
        .global         _ZN5mopmc9functions4cuda12row2RowGroupEPKiPii
        .type           _ZN5mopmc9functions4cuda12row2RowGroupEPKiPii,@function
        .size           _ZN5mopmc9functions4cuda12row2RowGroupEPKiPii,(.L_x_50 - _ZN5mopmc9functions4cuda12row2RowGroupEPKiPii)
        .other          _ZN5mopmc9functions4cuda12row2RowGroupEPKiPii,@"STO_CUDA_ENTRY STV_DEFAULT"
_ZN5mopmc9functions4cuda12row2RowGroupEPKiPii:
.text._ZN5mopmc9functions4cuda12row2RowGroupEPKiPii:
        /* <DEDUP_REMOVED lines=9> */
[----:B------:R-:W1:Y:S01]  /*0090*/  LDCU.64 UR4, c[0x0][0x358] ;  /* 0x00006b00ff0477ac */ /* 0x000e620008000a00 */
[----:B0-----:R-:W-:-:S06]  /*00a0*/  IMAD.WIDE.U32 R2, R5, 0x4, R2 ;  /* 0x0000000405027825 */ /* 0x001fcc00078e0002 */
[----:B------:R-:W0:Y:S01]  /*00b0*/  LDC.64 R4, c[0x0][0x380] ;  /* 0x0000e000ff047b82 */ /* 0x000e220000000a00 */
[----:B-1----:R-:W0:Y:S02]  /*00c0*/  LDG.E R7, desc[UR4][R2.64] ;  /* 0x0000000402077981 */ /* 0x002e24000c1e1900 */
[----:B0-----:R-:W-:-:S06]  /*00d0*/  IMAD.WIDE R4, R7, 0x4, R4 ;  /* 0x0000000407047825 */ /* 0x001fcc00078e0204 */
[----:B------:R-:W2:Y:S04]  /*00e0*/  LDG.E R5, desc[UR4][R4.64] ;  /* 0x0000000404057981 */ /* 0x000ea8000c1e1900 */
[----:B--2---:R-:W-:Y:S01]  /*00f0*/  STG.E desc[UR4][R2.64], R5 ;  /* 0x0000000502007986 */ /* 0x004fe2000c101904 */
[----:B------:R-:W-:Y:S05]  /*0100*/  EXIT ;  /* 0x000000000000794d */ /* 0x000fea0003800000 */
.L_x_29:
        /* <DEDUP_REMOVED lines=15> */
.L_x_50:


//--------------------- .text._ZN5mopmc9functions4cuda9maxValue1EPKdPdPKiPiii --------------------------
	.section	.text._ZN5mopmc9functions4cuda9maxValue1EPKdPdPKiPiii,"ax",@progbits
	.align	128
        .global         _ZN5mopmc9functions4cuda9maxValue1EPKdPdPKiPiii
        .type           _ZN5mopmc9functions4cuda9maxValue1EPKdPdPKiPiii,@function
        .size           _ZN5mopmc9functions4cuda9maxValue1EPKdPdPKiPiii,(.L_x_51 - _ZN5mopmc9functions4cuda9maxValue1EPKdPdPKiPiii)
        .other          _ZN5mopmc9functions4cuda9maxValue1EPKdPdPKiPiii,@"STO_CUDA_ENTRY STV_DEFAULT"
_ZN5mopmc9functions4cuda9maxValue1EPKdPdPKiPiii:
.text._ZN5mopmc9functions4cuda9maxValue1EPKdPdPKiPiii:
        /* <DEDUP_REMOVED lines=34> */
.L_x_34:
        /* <DEDUP_REMOVED lines=22> */
[----:B------:R-:W4:Y:S04]  /*0380*/  LDG.E.64 R14, desc[UR4][R22.64+0x40] ;  /* 0x00004004160e7981 */ /* 0x000f28000c1e1b00 */
[----:B--2---:R-:W-:-:S06]  /*0390*/  DSETP.GT.AND P6, PT, R12, R10, PT ;  /* 0x0000000a0c00722a */ /* 0x004fcc0003fc4000 */
[----:B------:R-:W-:Y:S02]  /*03a0*/  FSEL R10, R12, R10, P6 ;  /* 0x0000000a0c0a7208 */ /* 0x000fe40003000000 */
[----:B------:R-:W-:Y:S02]  /*03b0*/  FSEL R11, R13, R11, P6 ;  /* 0x0000000b0d0b7208 */ /* 0x000fe40003000000 */
[----:B------:R-:W2:Y:S04]  /*03c0*/  LDG.E.64 R12, desc[UR4][R22.64+0x48] ;  /* 0x00004804160c7981 */ /* 0x000ea8000c1e1b00 */
[----:B------:R-:W-:Y:S01]  /*03d0*/  DSETP.GT.AND P1, PT, R20, R10, PT ;  /* 0x0000000a1400722a */ /* 0x000fe20003f24000 */
[----:B------:R-:W-:-:S05]  /*03e0*/  SEL R0, R27, R0, P2 ;  /* 0x000000001b007207 */ /* 0x000fca0001000000 */
[----:B------:R-:W-:Y:S02]  /*03f0*/  FSEL R10, R20, R10, P1 ;  /* 0x0000000a140a7208 */ /* 0x000fe40000800000 */
[----:B------:R-:W-:Y:S02]  /*0400*/  FSEL R11, R21, R11, P1 ;  /* 0x0000000b150b7208 */ /* 0x000fe40000800000 */
[----:B------:R-:W2:Y:S04]  /*0410*/  LDG.E.64 R20, desc[UR4][R22.64+0x50] ;  /* 0x0000500416147981 */ /* 0x000ea8000c1e1b00 */
[----:B---3--:R-:W-:Y:S01]  /*0420*/  DSETP.GT.AND P2, PT, R18, R10, PT ;  /* 0x0000000a1200722a */ /* 0x008fe20003f44000 */
[----:B------:R-:W-:-:S05]  /*0430*/  @P3 VIADD R0, R27, 0x1 ;  /* 0x000000011b003836 */ /* 0x000fca0000000000 */
[----:B------:R-:W-:Y:S02]  /*0440*/  FSEL R10, R18, R10, P2 ;  /* 0x0000000a120a7208 */ /* 0x000fe40001000000 */
[----:B------:R-:W-:Y:S02]  /*0450*/  FSEL R11, R19, R11, P2 ;  /* 0x0000000b130b7208 */ /* 0x000fe40001000000 */
[----:B------:R-:W3:Y:S04]  /*0460*/  LDG.E.64 R18, desc[UR4][R22.64+0x58] ;  /* 0x0000580416127981 */ /* 0x000ee8000c1e1b00 */
[----:B----4-:R-:W-:Y:S01]  /*0470*/  DSETP.GT.AND P3, PT, R16, R10, PT ;  /* 0x0000000a1000722a */ /* 0x010fe20003f64000 */
[----:B------:R-:W-:-:S05]  /*0480*/  @P4 VIADD R0, R27, 0x2 ;  /* 0x000000021b004836 */ /* 0x000fca0000000000 */
[----:B------:R-:W-:Y:S02]  /*0490*/  FSEL R10, R16, R10, P3 ;  /* 0x0000000a100a7208 */ /* 0x000fe40001800000 */
[----:B------:R-:W-:Y:S02]  /*04a0*/  FSEL R11, R17, R11, P3 ;  /* 0x0000000b110b7208 */ /* 0x000fe40001800000 */
[----:B------:R-:W4:Y:S04]  /*04b0*/  LDG.E.64 R16, desc[UR4][R22.64+0x60] ;  /* 0x0000600416107981 */ /* 0x000f28000c1e1b00 */
[----:B------:R-:W-:Y:S01]  /*04c0*/  DSETP.GT.AND P4, PT, R14, R10, PT ;  /* 0x0000000a0e00722a */ /* 0x000fe20003f84000 */
[----:B------:R-:W-:-:S05]  /*04d0*/  @P5 VIADD R0, R27, 0x3 ;  /* 0x000000031b005836 */ /* 0x000fca0000000000 */
[----:B------:R-:W-:Y:S02]  /*04e0*/  FSEL R10, R14, R10, P4 ;  /* 0x0000000a0e0a7208 */ /* 0x000fe40002000000 */
[----:B------:R-:W-:Y:S02]  /*04f0*/  FSEL R11, R15, R11, P4 ;  /* 0x0000000b0f0b7208 */ /* 0x000fe40002000000 */
[----:B------:R-:W4:Y:S04]  /*0500*/  LDG.E.64 R14, desc[UR4][R22.64+0x68] ;  /* 0x00006804160e7981 */ /* 0x000f28000c1e1b00 */
[----:B--2---:R-:W-:-:S06]  /*0510*/  DSETP.GT.AND P5, PT, R12, R10, PT ;  /* 0x0000000a0c00722a */ /* 0x004fcc0003fa4000 */
[----:B------:R-:W-:Y:S02]  /*0520*/  FSEL R10, R12, R10, P5 ;  /* 0x0000000a0c0a7208 */ /* 0x000fe40002800000 */
[----:B------:R-:W-:Y:S02]  /*0530*/  FSEL R11, R13, R11, P5 ;  /* 0x0000000b0d0b7208 */ /* 0x000fe40002800000 */
[----:B------:R-:W2:Y:S01]  /*0540*/  LDG.E.64 R12, desc[UR4][R22.64+0x70] ;  /* 0x00007004160c7981 */ /* 0x000ea2000c1e1b00 */
[----:B------:R-:W-:-:S03]  /*0550*/  @P6 VIADD R0, R27, 0x4 ;  /* 0x000000041b006836 */ /* 0x000fc60000000000 */
[----:B------:R-:W-:Y:S01]  /*0560*/  DSETP.GT.AND P6, PT, R20, R10, PT ;  /* 0x0000000a1400722a */ /* 0x000fe20003fc4000 */
[----:B------:R-:W-:-:S05]  /*0570*/  @P1 VIADD R0, R27, 0x5 ;  /* 0x000000051b001836 */ /* 0x000fca0000000000 */
[----:B------:R-:W-:Y:S02]  /*0580*/  FSEL R10, R20, R10, P6 ;  /* 0x0000000a140a7208 */ /* 0x000fe40003000000 */
[----:B------:R-:W-:-:S06]  /*0590*/  FSEL R11, R21, R11, P6 ;  /* 0x0000000b150b7208 */ /* 0x000fcc0003000000 */
[----:B---3--:R-:W-:Y:S01]  /*05a0*/  DSETP.GT.AND P1, PT, R18, R10, PT ;  /* 0x0000000a1200722a */ /* 0x008fe20003f24000 */
[----:B------:R-:W-:-:S05]  /*05b0*/  @P2 VIADD R0, R27, 0x6 ;  /* 0x000000061b002836 */ /* 0x000fca0000000000 */
        /* <DEDUP_REMOVED lines=9> */
[----:B------:R-:W-:Y:S01]  /*0650*/  FSEL R11, R15, R11, P3 ;  /* 0x0000000b0f0b7208 */ /* 0x000fe20001800000 */
[C---:B------:R-:W-:Y:S02]  /*0660*/  @P5 VIADD R0, R27.reuse, 0x9 ;  /* 0x000000091b005836 */ /* 0x040fe40000000000 */
[C---:B------:R-:W-:Y:S02]  /*0670*/  @P6 VIADD R0, R27.reuse, 0xa ;  /* 0x0000000a1b006836 */ /* 0x040fe40000000000 */
[C---:B------:R-:W-:Y:S02]  /*0680*/  @P1 VIADD R0, R27.reuse, 0xb ;  /* 0x0000000b1b001836 */ /* 0x040fe40000000000 */
[C---:B------:R-:W-:Y:S02]  /*0690*/  @P2 VIADD R0, R27.reuse, 0xc ;  /* 0x0000000c1b002836 */ /* 0x040fe40000000000 */
[----:B------:R-:W-:-:S02]  /*06a0*/  @P3 VIADD R0, R27, 0xd ;  /* 0x0000000d1b003836 */ /* 0x000fc40000000000 */
[----:B------:R-:W-:Y:S01]  /*06b0*/  VIADD R4, R4, 0x10 ;  /* 0x0000001004047836 */ /* 0x000fe20000000000 */
[----:B--2---:R-:W-:-:S06]  /*06c0*/  DSETP.GT.AND P4, PT, R12, R10, PT ;  /* 0x0000000a0c00722a */ /* 0x004fcc0003f84000 */
[----:B------:R-:W-:Y:S02]  /*06d0*/  FSEL R10, R12, R10, P4 ;  /* 0x0000000a0c0a7208 */ /* 0x000fe40002000000 */
[----:B------:R-:W-:-:S06]  /*06e0*/  FSEL R11, R13, R11, P4 ;  /* 0x0000000b0d0b7208 */ /* 0x000fcc0002000000 */
[----:B------:R-:W-:Y:S01]  /*06f0*/  DSETP.GT.AND P1, PT, R24, R10, PT ;  /* 0x0000000a1800722a */ /* 0x000fe20003f24000 */
[----:B------:R-:W-:-:S13]  /*0700*/  @P4 VIADD R0, R27, 0xe ;  /* 0x0000000e1b004836 */ /* 0x000fda0000000000 */
[C---:B------:R-:W-:Y:S02]  /*0710*/  @P1 VIADD R0, R27.reuse, 0xf ;  /* 0x0000000f1b001836 */ /* 0x040fe40000000000 */
[----:B------:R-:W-:-:S05]  /*0720*/  VIADD R27, R27, 0x10 ;  /* 0x000000101b1b7836 */ /* 0x000fca0000000000 */
[----:B------:R-:W-:Y:S02]  /*0730*/  ISETP.NE.AND P2, PT, R27, R28, PT ;  /* 0x0000001c1b00720c */ /* 0x000fe40003f45270 */
[----:B------:R-:W-:Y:S02]  /*0740*/  FSEL R10, R24, R10, P1 ;  /* 0x0000000a180a7208 */ /* 0x000fe40000800000 */
[----:B------:R-:W-:-:S09]  /*0750*/  FSEL R11, R25, R11, P1 ;  /* 0x0000000b190b7208 */ /* 0x000fd20000800000 */
[----:B------:R-:W-:Y:S05]  /*0760*/  @P2 BRA `(.L_x_34) ;  /* 0xfffffff800ac2947 */ /* 0x000fea000383ffff */
.L_x_33:
[----:B------:R-:W-:Y:S05]  /*0770*/  BSYNC.RECONVERGENT B1 ;  /* 0x0000000000017941 */ /* 0x000fea0003800200 */
.L_x_32:
        /* <DEDUP_REMOVED lines=21> */
[----:B------:R-:W-:-:S06]  /*08d0*/  FSEL R11, R13, R11, P1 ;  /* 0x0000000b0d0b7208 */ /* 0x000fcc0000800000 */
[----:B----4-:R-:W-:-:S06]  /*08e0*/  DSETP.GT.AND P2, PT, R18, R10, PT ;  /* 0x0000000a1200722a */ /* 0x010fcc0003f44000 */
[----:B------:R-:W-:Y:S02]  /*08f0*/  FSEL R10, R18, R10, P2 ;  /* 0x0000000a120a7208 */ /* 0x000fe40001000000 */
[----:B------:R-:W-:-:S06]  /*0900*/  FSEL R11, R19, R11, P2 ;  /* 0x0000000b130b7208 */ /* 0x000fcc0001000000 */
[----:B------:R-:W-:-:S06]  /*0910*/  DSETP.GT.AND P3, PT, R16, R10, PT ;  /* 0x0000000a1000722a */ /* 0x000fcc0003f64000 */
        /* <DEDUP_REMOVED lines=12> */
[C---:B------:R-:W-:Y:S02]  /*09e0*/  @P4 VIADD R0, R28.reuse, 0x4 ;  /* 0x000000041c004836 */ /* 0x040fe40000000000 */
[----:B------:R-:W-:Y:S01]  /*09f0*/  @P5 VIADD R0, R28, 0x5 ;  /* 0x000000051c005836 */ /* 0x000fe20000000000 */
[----:B--2---:R-:W-:-:S06]  /*0a00*/  DSETP.GT.AND P6, PT, R22, R10, PT ;  /* 0x0000000a1600722a */ /* 0x004fcc0003fc4000 */
        /* <DEDUP_REMOVED lines=8> */
.L_x_36:
[----:B------:R-:W-:Y:S05]  /*0a90*/  BSYNC.RECONVERGENT B1 ;  /* 0x0000000000017941 */ /* 0x000fea0003800200 */
.L_x_35:
        /* <DEDUP_REMOVED lines=29> */
.L_x_38:
[----:B------:R-:W-:Y:S05]  /*0c70*/  BSYNC.RECONVERGENT B1 ;  /* 0x0000000000017941 */ /* 0x000fea0003800200 */
.L_x_37:
[----:B------:R-:W-:Y:S05]  /*0c80*/  @!P1 BRA `(.L_x_31) ;  /* 0x0000000000349947 */ /* 0x000fea0003800000 */
[----:B------:R-:W-:Y:S02]  /*0c90*/  IMAD.IADD R3, R3, 0x1, R28 ;  /* 0x0000000103037824 */ /* 0x000fe400078e021c */
[----:B------:R-:W-:-:S07]  /*0ca0*/  IMAD.MOV R14, RZ, RZ, -R14 ;  /* 0x000000ffff0e7224 */ /* 0x000fce00078e0a0e */
.L_x_39:
        /* <DEDUP_REMOVED lines=11> */
.L_x_31:
[----:B------:R-:W-:Y:S05]  /*0d60*/  BSYNC.RECONVERGENT B0 ;  /* 0x0000000000007941 */ /* 0x000fea0003800200 */
.L_x_30:
[----:B------:R-:W0:Y:S02]  /*0d70*/  LDC.64 R4, c[0x0][0x388] ;  /* 0x0000e200ff047b82 */ /* 0x000e240000000a00 */
[----:B0-----:R-:W-:-:S05]  /*0d80*/  IMAD.WIDE.U32 R2, R2, 0x8, R4 ;  /* 0x0000000802027825 */ /* 0x001fca00078e0004 */
[----:B-----5:R-:W-:Y:S04]  /*0d90*/  STG.E.64 desc[UR4][R2.64], R10 ;  /* 0x0000000a02007986 */ /* 0x020fe8000c101b04 */
[----:B------:R-:W-:Y:S01]  /*0da0*/  STG.E desc[UR4][R6.64], R0 ;  /* 0x0000000006007986 */ /* 0x000fe2000c101904 */
[----:B------:R-:W-:Y:S05]  /*0db0*/  EXIT ;  /* 0x000000000000794d */ /* 0x000fea0003800000 */
.L_x_40:
        /* <DEDUP_REMOVED lines=12> */
.L_x_51:


//--------------------- .text._ZN5mopmc9functions4cuda9aggregateEPKdS3_Pdii --------------------------
	.section	.text._ZN5mopmc9functions4cuda9aggregateEPKdS3_Pdii,"ax",@progbits
	.align	128
        .global         _ZN5mopmc9functions4cuda9aggregateEPKdS3_Pdii
        .type           _ZN5mopmc9functions4cuda9aggregateEPKdS3_Pdii,@function
        .size           _ZN5mopmc9functions4cuda9aggregateEPKdS3_Pdii,(.L_x_52 - _ZN5mopmc9functions4cuda9aggregateEPKdS3_Pdii)
        .other          _ZN5mopmc9functions4cuda9aggregateEPKdS3_Pdii,@"STO_CUDA_ENTRY STV_DEFAULT"
_ZN5mopmc9functions4cuda9aggregateEPKdS3_Pdii:
.text._ZN5mopmc9functions4cuda9aggregateEPKdS3_Pdii:
[----:B------:R-:W-:Y:S01]  /*0000*/  LDC R1, c[0x0][0x37c] ;  /* 0x0000df00ff017b82 */ /* 0x000fe20000000800 */
[----:B------:R-:W0:Y:S07]  /*0010*/  S2R R7, SR_TID.X ;  /* 0x0000000000077919 */ /* 0x000e2e0000002100 */
[----:B------:R-:W1:Y:S01]  /*0020*/  S2UR UR4, SR_CTAID.X ;  /* 0x00000000000479c3 */ /* 0x000e620000002500 */
[----:B------:R-:W1:Y:S07]  /*0030*/  LDCU UR5, c[0x0][0x360] ;  /* 0x00006c00ff0577ac */ /* 0x000e6e0008000800 */
[----:B------:R-:W2:Y:S01]  /*0040*/  LDC R0, c[0x0][0x398] ;  /* 0x0000e600ff007b82 */ /* 0x000ea20000000800 */
[----:B-1----:R-:W-:-:S06]  /*0050*/  UIMAD UR4, UR4, UR5, URZ ;  /* 0x00000005040472a4 */ /* 0x002fcc000f8e02ff */
[----:B0-----:R-:W-:-:S04]  /*0060*/  IADD3 R3, PT, PT, R7, UR4, RZ ;  /* 0x0000000407037c10 */ /* 0x001fc8000fffe0ff */
[----:B--2---:R-:W-:-:S13]  /*0070*/  ISETP.GE.U32.AND P0, PT, R3, R0, PT ;  /* 0x000000000300720c */ /* 0x004fda0003f06070 */
[----:B------:R-:W-:Y:S05]  /*0080*/  @P0 EXIT ;  /* 0x000000000000094d */ /* 0x000fea0003800000 */
[----:B------:R-:W0:Y:S01]  /*0090*/  LDC R2, c[0x0][0x39c] ;  /* 0x0000e700ff027b82 */ /* 0x000e220000000800 */
[----:B------:R-:W1:Y:S07]  /*00a0*/  LDCU.64 UR8, c[0x0][0x358] ;  /* 0x00006b00ff0877ac */ /* 0x000e6e0008000a00 */
[----:B------:R-:W2:Y:S01]  /*00b0*/  LDC.64 R10, c[0x0][0x390] ;  /* 0x0000e400ff0a7b82 */ /* 0x000ea20000000a00 */
[----:B0-----:R-:W-:Y:S01]  /*00c0*/  ISETP.GE.AND P0, PT, R2, 0x1, PT ;  /* 0x000000010200780c */ /* 0x001fe20003f06270 */
[----:B--2---:R-:W-:-:S05]  /*00d0*/  IMAD.WIDE.U32 R10, R3, 0x8, R10 ;  /* 0x00000008030a7825 */ /* 0x004fca00078e000a */
[----:B-1----:R0:W-:Y:S07]  /*00e0*/  STG.E.64 desc[UR8][R10.64], RZ ;  /* 0x000000ff0a007986 */ /* 0x0021ee000c101b08 */
[----:B------:R-:W-:Y:S05]  /*00f0*/  @!P0 EXIT ;  /* 0x000000000000894d */ /* 0x000fea0003800000 */
[C---:B------:R-:W-:Y:S01]  /*0100*/  ISETP.GE.U32.AND P1, PT, R2.reuse, 0x8, PT ;  /* 0x000000080200780c */ /* 0x040fe20003f26070 */
[----:B------:R-:W-:Y:S01]  /*0110*/  HFMA2 R5, -RZ, RZ, 0, 0 ;  /* 0x00000000ff057431 */ /* 0x000fe200000001ff */
[----:B------:R-:W-:Y:S02]  /*0120*/  LOP3.LUT R4, R2, 0x7, RZ, 0xc0, !PT ;  /* 0x0000000702047812 */ /* 0x000fe400078ec0ff */
[----:B------:R-:W-:Y:S02]  /*0130*/  CS2R R18, SRZ ;  /* 0x0000000000127805 */ /* 0x000fe4000001ff00 */
[----:B------:R-:W-:-:S07]  /*0140*/  ISETP.NE.AND P0, PT, R4, RZ, PT ;  /* 0x000000ff0400720c */ /* 0x000fce0003f05270 */
[----:B------:R-:W-:Y:S06]  /*0150*/  @!P1 BRA `(.L_x_41) ;  /* 0x0000000400209947 */ /* 0x000fec0003800000 */
[----:B------:R-:W1:Y:S01]  /*0160*/  LDCU.64 UR6, c[0x0][0x380] ;  /* 0x00007000ff0677ac */ /* 0x000e620008000a00 */
[----:B------:R-:W-:Y:S01]  /*0170*/  LOP3.LUT R5, R2, 0x7ffffff8, RZ, 0xc0, !PT ;  /* 0x7ffffff802057812 */ /* 0x000fe200078ec0ff */
[C---:B------:R-:W-:Y:S01]  /*0180*/  IMAD R9, R0.reuse, 0x3, R3 ;  /* 0x0000000300097824 */ /* 0x040fe200078e0203 */
[C---:B------:R-:W-:Y:S01]  /*0190*/  IADD3 R22, PT, PT, R0.reuse, UR4, R7 ;  /* 0x0000000400167c10 */ /* 0x040fe2000fffe007 */
[C-C-:B------:R-:W-:Y:S01]  /*01a0*/  IMAD R7, R0.reuse, 0x2, R3.reuse ;  /* 0x0000000200077824 */ /* 0x140fe200078e0203 */
[CC--:B------:R-:W-:Y:S01]  /*01b0*/  LEA R23, R0.reuse, R3.reuse, 0x2 ;  /* 0x0000000300177211 */ /* 0x0c0fe200078e10ff */
[C-C-:B------:R-:W-:Y:S01]  /*01c0*/  IMAD R25, R0.reuse, 0x5, R3.reuse ;  /* 0x0000000500197824 */ /* 0x140fe200078e0203 */
[----:B------:R-:W-:Y:S01]  /*01d0*/  MOV R8, R3 ;  /* 0x0000000300087202 */ /* 0x000fe20000000f00 */
[C-C-:B------:R-:W-:Y:S01]  /*01e0*/  IMAD R27, R0.reuse, 0x6, R3.reuse ;  /* 0x00000006001b7824 */ /* 0x140fe200078e0203 */
[----:B------:R-:W-:Y:S01]  /*01f0*/  CS2R R18, SRZ ;  /* 0x0000000000127805 */ /* 0x000fe2000001ff00 */
[----:B------:R-:W-:-:S02]  /*0200*/  IMAD R29, R0, 0x7, R3 ;  /* 0x00000007001d7824 */ /* 0x000fc400078e0203 */
[----:B------:R-:W-:Y:S01]  /*0210*/  IMAD.MOV R6, RZ, RZ, -R5 ;  /* 0x000000ffff067224 */ /* 0x000fe200078e0a05 */
[----:B-1----:R-:W-:-:S04]  /*0220*/  UIADD3 UR5, UP0, UPT, UR6, 0x20, URZ ;  /* 0x0000002006057890 */ /* 0x002fc8000ff1e0ff */
[----:B------:R-:W-:Y:S02]  /*0230*/  UIADD3.X UR6, UPT, UPT, URZ, UR7, URZ, UP0, !UPT ;  /* 0x00000007ff067290 */ /* 0x000fe400087fe4ff */
[----:B------:R-:W-:-:S04]  /*0240*/  MOV R16, UR5 ;  /* 0x0000000500107c02 */ /* 0x000fc80008000f00 */
[----:B------:R-:W-:-:S07]  /*0250*/  MOV R17, UR6 ;  /* 0x0000000600117c02 */ /* 0x000fce0008000f00 */
.L_x_42:
[----:B-1----:R-:W1:Y:S01]  /*0260*/  LDC.64 R12, c[0x0][0x388] ;  /* 0x0000e200ff0c7b82 */ /* 0x002e620000000a00 */
[----:B------:R-:W-:Y:S01]  /*0270*/  IMAD.MOV.U32 R14, RZ, RZ, R16 ;  /* 0x000000ffff0e7224 */ /* 0x000fe200078e0010 */
[----:B------:R-:W-:-:S05]  /*0280*/  MOV R15, R17 ;  /* 0x00000011000f7202 */ /* 0x000fca0000000f00 */
[----:B------:R-:W2:Y:S01]  /*0290*/  LDG.E.64 R16, desc[UR8][R14.64+-0x20] ;  /* 0xffffe0080e107981 */ /* 0x000ea2000c1e1b00 */
[----:B-1----:R-:W-:-:S06]  /*02a0*/  IMAD.WIDE.U32 R20, R8, 0x8, R12 ;  /* 0x0000000808147825 */ /* 0x002fcc00078e000c */
[----:B------:R-:W2:Y:S02]  /*02b0*/  LDG.E.64 R20, desc[UR8][R20.64] ;  /* 0x0000000814147981 */ /* 0x000ea4000c1e1b00 */
[----:B--2---:R-:W-:Y:S01]  /*02c0*/  DFMA R20, R16, R20, R18 ;  /* 0x000000141014722b */ /* 0x004fe20000000012 */
[----:B------:R-:W-:-:S06]  /*02d0*/  IMAD.WIDE.U32 R18, R22, 0x8, R12 ;  /* 0x0000000816127825 */ /* 0x000fcc00078e000c */
[----:B------:R1:W-:Y:S04]  /*02e0*/  STG.E.64 desc[UR8][R10.64], R20 ;  /* 0x000000140a007986 */ /* 0x0003e8000c101b08 */
[----:B------:R-:W2:Y:S04]  /*02f0*/  LDG.E.64 R18, desc[UR8][R18.64] ;  /* 0x0000000812127981 */ /* 0x000ea8000c1e1b00 */
[----:B------:R-:W2:Y:S02]  /*0300*/  LDG.E.64 R16, desc[UR8][R14.64+-0x18] ;  /* 0xffffe8080e107981 */ /* 0x000ea4000c1e1b00 */
[----:B--2---:R-:W-:Y:S01]  /*0310*/  DFMA R18, R16, R18, R20 ;  /* 0x000000121012722b */ /* 0x004fe20000000014 */
[----:B------:R-:W-:-:S06]  /*0320*/  IMAD.WIDE.U32 R16, R7, 0x8, R12 ;  /* 0x0000000807107825 */ /* 0x000fcc00078e000c */
[----:B------:R2:W-:Y:S04]  /*0330*/  STG.E.64 desc[UR8][R10.64], R18 ;  /* 0x000000120a007986 */ /* 0x0005e8000c101b08 */
[----:B-1----:R-:W3:Y:S04]  /*0340*/  LDG.E.64 R20, desc[UR8][R16.64] ;  /* 0x0000000810147981 */ /* 0x002ee8000c1e1b00 */
[----:B------:R-:W3:Y:S02]  /*0350*/  LDG.E.64 R16, desc[UR8][R14.64+-0x10] ;  /* 0xfffff0080e107981 */ /* 0x000ee4000c1e1b00 */
[----:B---3--:R-:W-:Y:S01]  /*0360*/  DFMA R20, R16, R20, R18 ;  /* 0x000000141014722b */ /* 0x008fe20000000012 */
[----:B--2---:R-:W-:-:S06]  /*0370*/  IMAD.WIDE.U32 R18, R9, 0x8, R12 ;  /* 0x0000000809127825 */ /* 0x004fcc00078e000c */
[----:B------:R1:W-:Y:S04]  /*0380*/  STG.E.64 desc[UR8][R10.64], R20 ;  /* 0x000000140a007986 */ /* 0x0003e8000c101b08 */
[----:B------:R-:W2:Y:S04]  /*0390*/  LDG.E.64 R18, desc[UR8][R18.64] ;  /* 0x0000000812127981 */ /* 0x000ea8000c1e1b00 */
[----:B------:R-:W2:Y:S02]  /*03a0*/  LDG.E.64 R16, desc[UR8][R14.64+-0x8] ;  /* 0xfffff8080e107981 */ /* 0x000ea4000c1e1b00 */
[----:B--2---:R-:W-:Y:S01]  /*03b0*/  DFMA R18, R16, R18, R20 ;  /* 0x000000121012722b */ /* 0x004fe20000000014 */
[----:B-1----:R-:W-:-:S06]  /*03c0*/  IMAD.WIDE.U32 R20, R23, 0x8, R12 ;  /* 0x0000000817147825 */ /* 0x002fcc00078e000c */
[----:B------:R1:W-:Y:S04]  /*03d0*/  STG.E.64 desc[UR8][R10.64], R18 ;  /* 0x000000120a007986 */ /* 0x0003e8000c101b08 */
[----:B------:R-:W2:Y:S04]  /*03e0*/  LDG.E.64 R20, desc[UR8][R20.64] ;  /* 0x0000000814147981 */ /* 0x000ea8000c1e1b00 */
[----:B------:R-:W2:Y:S02]  /*03f0*/  LDG.E.64 R16, desc[UR8][R14.64] ;  /* 0x000000080e107981 */ /* 0x000ea4000c1e1b00 */
[----:B--2---:R-:W-:Y:S01]  /*0400*/  DFMA R20, R16, R20, R18 ;  /* 0x000000141014722b */ /* 0x004fe20000000012 */
[----:B------:R-:W-:-:S06]  /*0410*/  IMAD.WIDE.U32 R16, R25, 0x8, R12 ;  /* 0x0000000819107825 */ /* 0x000fcc00078e000c */
[----:B------:R2:W-:Y:S04]  /*0420*/  STG.E.64 desc[UR8][R10.64], R20 ;  /* 0x000000140a007986 */ /* 0x0005e8000c101b08 */
[----:B------:R-:W3:Y:S04]  /*0430*/  LDG.E.64 R16, desc[UR8][R16.64] ;  /* 0x0000000810107981 */ /* 0x000ee8000c1e1b00 */
[----:B-1----:R-:W3:Y:S02]  /*0440*/  LDG.E.64 R18, desc[UR8][R14.64+0x8] ;  /* 0x000008080e127981 */ /* 0x002ee4000c1e1b00 */
[----:B---3--:R-:W-:Y:S01]  /*0450*/  DFMA R16, R18, R16, R20 ;  /* 0x000000101210722b */ /* 0x008fe20000000014 */
[----:B------:R-:W-:-:S06]  /*0460*/  IMAD.WIDE.U32 R18, R27, 0x8, R12 ;  /* 0x000000081b127825 */ /* 0x000fcc00078e000c */
[----:B------:R1:W-:Y:S04]  /*0470*/  STG.E.64 desc[UR8][R10.64], R16 ;  /* 0x000000100a007986 */ /* 0x0003e8000c101b08 */
[----:B------:R-:W3:Y:S04]  /*0480*/  LDG.E.64 R18, desc[UR8][R18.64] ;  /* 0x0000000812127981 */ /* 0x000ee8000c1e1b00 */
[----:B--2---:R-:W3:Y:S01]  /*0490*/  LDG.E.64 R20, desc[UR8][R14.64+0x10] ;  /* 0x000010080e147981 */ /* 0x004ee2000c1e1b00 */
[----:B------:R-:W-:Y:S01]  /*04a0*/  IMAD.WIDE.U32 R12, R29, 0x8, R12 ;  /* 0x000000081d0c7825 */ /* 0x000fe200078e000c */
[----:B---3--:R-:W-:-:S07]  /*04b0*/  DFMA R18, R20, R18, R16 ;  /* 0x000000121412722b */ /* 0x008fce0000000010 */
[----:B------:R2:W-:Y:S04]  /*04c0*/  STG.E.64 desc[UR8][R10.64], R18 ;  /* 0x000000120a007986 */ /* 0x0005e8000c101b08 */
[----:B------:R-:W2:Y:S04]  /*04d0*/  LDG.E.64 R12, desc[UR8][R12.64] ;  /* 0x000000080c0c7981 */ /* 0x000ea8000c1e1b00 */
[----:B------:R-:W2:Y:S01]  /*04e0*/  LDG.E.64 R20, desc[UR8][R14.64+0x18] ;  /* 0x000018080e147981 */ /* 0x000ea2000c1e1b00 */
[----:B------:R-:W-:-:S04]  /*04f0*/  IADD3 R6, PT, PT, R6, 0x8, RZ ;  /* 0x0000000806067810 */ /* 0x000fc80007ffe0ff */
[----:B------:R-:W-:Y:S02]  /*0500*/  ISETP.NE.AND P1, PT, R6, RZ, PT ;  /* 0x000000ff0600720c */ /* 0x000fe40003f25270 */
[----:B-1----:R-:W-:Y:S01]  /*0510*/  IADD3 R16, P2, PT, R14, 0x40, RZ ;  /* 0x000000400e107810 */ /* 0x002fe20007f5e0ff */
[C---:B------:R-:W-:Y:S01]  /*0520*/  IMAD R7, R0.reuse, 0x8, R7 ;  /* 0x0000000800077824 */ /* 0x040fe200078e0207 */
[C---:B------:R-:W-:Y:S01]  /*0530*/  LEA R8, R0.reuse, R8, 0x3 ;  /* 0x0000000800087211 */ /* 0x040fe200078e18ff */
[C---:B------:R-:W-:Y:S01]  /*0540*/  IMAD R25, R0.reuse, 0x8, R25 ;  /* 0x0000000800197824 */ /* 0x040fe200078e0219 */
[C---:B------:R-:W-:Y:S01]  /*0550*/  LEA R22, R0.reuse, R22, 0x3 ;  /* 0x0000001600167211 */ /* 0x040fe200078e18ff */
[----:B------:R-:W-:Y:S01]  /*0560*/  IMAD.X R17, RZ, RZ, R15, P2 ;  /* 0x000000ffff117224 */ /* 0x000fe200010e060f */
[C---:B------:R-:W-:Y:S02]  /*0570*/  LEA R9, R0.reuse, R9, 0x3 ;  /* 0x0000000900097211 */ /* 0x040fe400078e18ff */
[----:B------:R-:W-:-:S02]  /*0580*/  LEA R23, R0, R23, 0x3 ;  /* 0x0000001700177211 */ /* 0x000fc400078e18ff */
[C---:B------:R-:W-:Y:S02]  /*0590*/  LEA R27, R0.reuse, R27, 0x3 ;  /* 0x0000001b001b7211 */ /* 0x040fe400078e18ff */
[----:B------:R-:W-:Y:S01]  /*05a0*/  LEA R29, R0, R29, 0x3 ;  /* 0x0000001d001d7211 */ /* 0x000fe200078e18ff */
[----:B--2---:R-:W-:-:S07]  /*05b0*/  DFMA R18, R20, R12, R18 ;  /* 0x0000000c1412722b */ /* 0x004fce0000000012 */
[----:B------:R1:W-:Y:S01]  /*05c0*/  STG.E.64 desc[UR8][R10.64], R18 ;  /* 0x000000120a007986 */ /* 0x0003e2000c101b08 */
[----:B------:R-:W-:Y:S05]  /*05d0*/  @P1 BRA `(.L_x_42) ;  /* 0xfffffffc00201947 */ /* 0x000fea000383ffff */
.L_x_41:
[----:B------:R-:W-:Y:S05]  /*05e0*/  @!P0 EXIT ;  /* 0x000000000000894d */ /* 0x000fea0003800000 */
[----:B------:R-:W-:Y:S02]  /*05f0*/  ISETP.GE.U32.AND P0, PT, R4, 0x4, PT ;  /* 0x000000040400780c */ /* 0x000fe40003f06070 */
[----:B------:R-:W-:-:S04]  /*0600*/  LOP3.LUT R20, R2, 0x3, RZ, 0xc0, !PT ;  /* 0x0000000302147812 */ /* 0x000fc800078ec0ff */
[----:B------:R-:W-:-:S07]  /*0610*/  ISETP.NE.AND P1, PT, R20, RZ, PT ;  /* 0x000000ff1400720c */ /* 0x000fce0003f25270 */
[----:B------:R-:W-:Y:S06]  /*0620*/  @!P0 BRA `(.L_x_43) ;  /* 0x0000000000708947 */ /* 0x000fec0003800000 */
[----:B------:R-:W2:Y:S01]  /*0630*/  LDC.64 R8, c[0x0][0x388] ;  /* 0x0000e200ff087b82 */ /* 0x000ea20000000a00 */
[----:B------:R-:W-:-:S07]  /*0640*/  IMAD R17, R5, R0, R3 ;  /* 0x0000000005117224 */ /* 0x000fce00078e0203 */
[----:B------:R-:W3:Y:S01]  /*0650*/  LDC.64 R6, c[0x0][0x380] ;  /* 0x0000e000ff067b82 */ /* 0x000ee20000000a00 */
[----:B--2---:R-:W-:-:S06]  /*0660*/  IMAD.WIDE.U32 R14, R17, 0x8, R8 ;  /* 0x00000008110e7825 */ /* 0x004fcc00078e0008 */
[----:B------:R-:W2:Y:S01]  /*0670*/  LDG.E.64 R14, desc[UR8][R14.64] ;  /* 0x000000080e0e7981 */ /* 0x000ea2000c1e1b00 */
[----:B---3--:R-:W-:-:S05]  /*0680*/  IMAD.WIDE.U32 R6, R5, 0x8, R6 ;  /* 0x0000000805067825 */ /* 0x008fca00078e0006 */
[----:B------:R-:W2:Y:S01]  /*0690*/  LDG.E.64 R12, desc[UR8][R6.64] ;  /* 0x00000008060c7981 */ /* 0x000ea2000c1e1b00 */
[----:B------:R-:W-:Y:S01]  /*06a0*/  IMAD.IADD R21, R17, 0x1, R0 ;  /* 0x0000000111157824 */ /* 0x000fe200078e0200 */
[----:B--2---:R-:W-:-:S03]  /*06b0*/  DFMA R12, R12, R14, R18 ;  /* 0x0000000e0c0c722b */ /* 0x004fc60000000012 */
[----:B-1----:R-:W-:-:S04]  /*06c0*/  IMAD.WIDE.U32 R18, R21, 0x8, R8 ;  /* 0x0000000815127825 */ /* 0x002fc800078e0008 */
[----:B------:R2:W-:Y:S04]  /*06d0*/  STG.E.64 desc[UR8][R10.64], R12 ;  /* 0x0000000c0a007986 */ /* 0x0005e8000c101b08 */
[----:B------:R-:W3:Y:S04]  /*06e0*/  LDG.E.64 R18, desc[UR8][R18.64] ;  /* 0x0000000812127981 */ /* 0x000ee8000c1e1b00 */
[----:B------:R-:W3:Y:S01]  /*06f0*/  LDG.E.64 R16, desc[UR8][R6.64+0x8] ;  /* 0x0000080806107981 */ /* 0x000ee2000c1e1b00 */
[----:B------:R-:W-:-:S05]  /*0700*/  IADD3 R21, PT, PT, R21, R0, RZ ;  /* 0x0000000015157210 */ /* 0x000fca0007ffe0ff */
[----:B------:R-:W-:Y:S01]  /*0710*/  IMAD.WIDE.U32 R22, R21, 0x8, R8 ;  /* 0x0000000815167825 */ /* 0x000fe200078e0008 */
[----:B---3--:R-:W-:-:S07]  /*0720*/  DFMA R16, R16, R18, R12 ;  /* 0x000000121010722b */ /* 0x008fce000000000c */
        /* <DEDUP_REMOVED lines=9> */
[----:B------:R-:W-:Y:S01]  /*07c0*/  VIADD R5, R5, 0x4 ;  /* 0x0000000405057836 */ /* 0x000fe20000000000 */
[----:B---3--:R-:W-:-:S07]  /*07d0*/  DFMA R18, R18, R8, R14 ;  /* 0x000000081212722b */ /* 0x008fce000000000e */
[----:B------:R2:W-:Y:S04]  /*07e0*/  STG.E.64 desc[UR8][R10.64], R18 ;  /* 0x000000120a007986 */ /* 0x0005e8000c101b08 */
.L_x_43:
[----:B------:R-:W-:Y:S05]  /*07f0*/  @!P1 EXIT ;  /* 0x000000000000994d */ /* 0x000fea0003800000 */
[----:B------:R-:W-:Y:S02]  /*0800*/  ISETP.NE.AND P0, PT, R20, 0x1, PT ;  /* 0x000000011400780c */ /* 0x000fe40003f05270 */
[----:B------:R-:W-:-:S04]  /*0810*/  LOP3.LUT R2, R2, 0x1, RZ, 0xc0, !PT ;  /* 0x0000000102027812 */ /* 0x000fc800078ec0ff */
[----:B------:R-:W-:-:S07]  /*0820*/  ISETP.NE.U32.AND P1, PT, R2, 0x1, PT ;  /* 0x000000010200780c */ /* 0x000fce0003f25070 */
[----:B------:R-:W-:Y:S06]  /*0830*/  @!P0 BRA `(.L_x_44) ;  /* 0x0000000000408947 */ /* 0x000fec0003800000 */
[----:B--2---:R-:W2:Y:S01]  /*0840*/  LDC.64 R14, c[0x0][0x388] ;  /* 0x0000e200ff0e7b82 */ /* 0x004ea20000000a00 */
[----:B------:R-:W-:-:S07]  /*0850*/  IMAD R21, R5, R0, R3 ;  /* 0x0000000005157224 */ /* 0x000fce00078e0203 */
[----:B------:R-:W3:Y:S01]  /*0860*/  LDC.64 R6, c[0x0][0x380] ;  /* 0x0000e000ff067b82 */ /* 0x000ee20000000a00 */
[----:B--2---:R-:W-:-:S05]  /*0870*/  IMAD.WIDE.U32 R16, R21, 0x8, R14 ;  /* 0x0000000815107825 */ /* 0x004fca00078e000e */
[----:B------:R-:W2:Y:S01]  /*0880*/  LDG.E.64 R8, desc[UR8][R16.64] ;  /* 0x0000000810087981 */ /* 0x000ea2000c1e1b00 */
[----:B---3--:R-:W-:-:S05]  /*0890*/  IMAD.WIDE.U32 R12, R5, 0x8, R6 ;  /* 0x00000008050c7825 */ /* 0x008fca00078e0006 */
[----:B------:R-:W2:Y:S01]  /*08a0*/  LDG.E.64 R6, desc[UR8][R12.64] ;  /* 0x000000080c067981 */ /* 0x000ea2000c1e1b00 */
[----:B------:R-:W-:Y:S01]  /*08b0*/  IADD3 R21, PT, PT, R21, R0, RZ ;  /* 0x0000000015157210 */ /* 0x000fe20007ffe0ff */
[----:B--2---:R-:W-:-:S04]  /*08c0*/  DFMA R6, R6, R8, R18 ;  /* 0x000000080606722b */ /* 0x004fc80000000012 */
[----:B------:R-:W-:-:S03]  /*08d0*/  IMAD.WIDE.U32 R8, R21, 0x8, R14 ;  /* 0x0000000815087825 */ /* 0x000fc600078e000e */
[----:B------:R3:W-:Y:S04]  /*08e0*/  STG.E.64 desc[UR8][R10.64], R6 ;  /* 0x000000060a007986 */ /* 0x0007e8000c101b08 */
[----:B-1----:R-:W2:Y:S04]  /*08f0*/  LDG.E.64 R18, desc[UR8][R12.64+0x8] ;  /* 0x000008080c127981 */ /* 0x002ea8000c1e1b00 */
[----:B------:R-:W2:Y:S01]  /*0900*/  LDG.E.64 R8, desc[UR8][R8.64] ;  /* 0x0000000808087981 */ /* 0x000ea2000c1e1b00 */
[----:B------:R-:W-:Y:S01]  /*0910*/  IADD3 R5, PT, PT, R5, 0x2, RZ ;  /* 0x0000000205057810 */ /* 0x000fe20007ffe0ff */
[----:B--2---:R-:W-:-:S07]  /*0920*/  DFMA R18, R18, R8, R6 ;  /* 0x000000081212722b */ /* 0x004fce0000000006 */
[----:B------:R3:W-:Y:S04]  /*0930*/  STG.E.64 desc[UR8][R10.64], R18 ;  /* 0x000000120a007986 */ /* 0x0007e8000c101b08 */
.L_x_44:
[----:B------:R-:W-:Y:S05]  /*0940*/  @P1 EXIT ;  /* 0x000000000000194d */ /* 0x000fea0003800000 */
[----:B---3--:R-:W3:Y:S01]  /*0950*/  LDC.64 R6, c[0x0][0x380] ;  /* 0x0000e000ff067b82 */ /* 0x008ee20000000a00 */
[----:B--2---:R-:W-:-:S07]  /*0960*/  IMAD R13, R5, R0, R3 ;  /* 0x00000000050d7224 */ /* 0x004fce00078e0203 */
[----:B------:R-:W2:Y:S01]  /*0970*/  LDC.64 R8, c[0x0][0x388] ;  /* 0x0000e200ff087b82 */ /* 0x000ea20000000a00 */
[----:B---3--:R-:W-:-:S06]  /*0980*/  IMAD.WIDE.U32 R2, R5, 0x8, R6 ;  /* 0x0000000805027825 */ /* 0x008fcc00078e0006 */
[----:B------:R-:W1:Y:S01]  /*0990*/  LDG.E.64 R2, desc[UR8][R2.64] ;  /* 0x0000000802027981 */ /* 0x000e62000c1e1b00 */
[----:B--2---:R-:W-:-:S06]  /*09a0*/  IMAD.WIDE.U32 R4, R13, 0x8, R8 ;  /* 0x000000080d047825 */ /* 0x004fcc00078e0008 */
[----:B------:R-:W1:Y:S02]  /*09b0*/  LDG.E.64 R4, desc[UR8][R4.64] ;  /* 0x0000000804047981 */ /* 0x000e64000c1e1b00 */
[----:B-1----:R-:W-:-:S07]  /*09c0*/  DFMA R18, R2, R4, R18 ;  /* 0x000000040212722b */ /* 0x002fce0000000012 */
[----:B------:R-:W-:Y:S01]  /*09d0*/  STG.E.64 desc[UR8][R10.64], R18 ;  /* 0x000000120a007986 */ /* 0x000fe2000c101b08 */
[----:B------:R-:W-:Y:S05]  /*09e0*/  EXIT ;  /* 0x000000000000794d */ /* 0x000fea0003800000 */
.L_x_45:
        /* <DEDUP_REMOVED lines=9> */
.L_x_52:


//--------------------- .nv.shared.reserved.0     --------------------------
	.section	.nv.shared.reserved.0,"aw",@nobits
	.weak		__nv_reservedSMEM_offset_0_alias
	.size		__nv_reservedSMEM_offset_0_alias, 0, 64
	.other		__nv_reservedSMEM_offset_0_alias,@"STO_CUDA_RESERVED_SHARED STV_DEFAULT"
__nv_reservedSMEM_offset_0_alias:
	.zero		0
	.zero		64


//--------------------- .nv.constant0._ZN5mopmc9functions4cuda3absEPKdi --------------------------
	.section	.nv.constant0._ZN5mopmc9functions4cuda3absEPKdi,"a",@progbits
	.sectionflags	@""
	.align	4
.nv.constant0._ZN5mopmc9functions4cuda3absEPKdi:
	.zero		908


//--------------------- .nv.constant0._ZN5mopmc9functions4cuda9maxValue2EPKdPdPKiPiS7_i --------------------------
	.section	.nv.constant0._ZN5mopmc9functions4cuda9maxValue2EPKdPdPKiPiS7_i,"a",@progbits
	.sectionflags	@""
	.align	4
.nv.constant0._ZN5mopmc9functions4cuda9maxValue2EPKdPdPKiPiS7_i:
	.zero		940


//--------------------- .nv.constant0._ZN5mopmc9functions4cuda6tilingEPKiPiii --------------------------
	.section	.nv.constant0._ZN5mopmc9functions4cuda6tilingEPKiPiii,"a",@progbits
	.sectionflags	@""
	.align	4
.nv.constant0._ZN5mopmc9functions4cuda6tilingEPKiPiii:
	.zero		920


//--------------------- .nv.constant0._ZN5mopmc9functions4cuda13binaryMaskingEPKiS3_S3_S3_PiS4_i --------------------------
	.section	.nv.constant0._ZN5mopmc9functions4cuda13binaryMaskingEPKiS3_S3_S3_PiS4_i,"a",@progbits
	.sectionflags	@""
	.align	4
.nv.constant0._ZN5mopmc9functions4cuda13binaryMaskingEPKiS3_S3_S3_PiS4_i:
	.zero		948


//--------------------- .nv.constant0._ZN5mopmc9functions4cuda12row2RowGroupEPKiPii --------------------------
	.section	.nv.constant0._ZN5mopmc9functions4cuda12row2RowGroupEPKiPii,"a",@progbits
	.sectionflags	@""
	.align	4
.nv.constant0._ZN5mopmc9functions4cuda12row2RowGroupEPKiPii:
	.zero		916


//--------------------- .nv.constant0._ZN5mopmc9functions4cuda9maxValue1EPKdPdPKiPiii --------------------------
	.section	.nv.constant0._ZN5mopmc9functions4cuda9maxValue1EPKdPdPKiPiii,"a",@progbits
	.sectionflags	@""
	.align	4
.nv.constant0._ZN5mopmc9functions4cuda9maxValue1EPKdPdPKiPiii:
	.zero		936


//--------------------- .nv.constant0._ZN5mopmc9functions4cuda9aggregateEPKdS3_Pdii --------------------------
	.section	.nv.constant0._ZN5mopmc9functions4cuda9aggregateEPKdS3_Pdii,"a",@progbits
	.sectionflags	@""
	.align	4
.nv.constant0._ZN5mopmc9functions4cuda9aggregateEPKdS3_Pdii:
	.zero		928


//--------------------- SYMBOLS --------------------------

	.type		.nv.reservedSmem.offset0,@object
	.size		.nv.reservedSmem.offset0,0x4
